//
// Generated by NVIDIA NVVM Compiler
//
// Compiler Build ID: CL-36424714
// Cuda compilation tools, release 13.0, V13.0.88
// Based on NVVM 20.0.0
//

.version 9.0
.target sm_100
.address_size 64

	// .globl	_Z24validate_elliptic_kernelPKcPKdS2_S2_S2_Pdi

.visible .entry _Z24validate_elliptic_kernelPKcPKdS2_S2_S2_Pdi(
	.param .u64 .ptr .align 1 _Z24validate_elliptic_kernelPKcPKdS2_S2_S2_Pdi_param_0,
	.param .u64 .ptr .align 1 _Z24validate_elliptic_kernelPKcPKdS2_S2_S2_Pdi_param_1,
	.param .u64 .ptr .align 1 _Z24validate_elliptic_kernelPKcPKdS2_S2_S2_Pdi_param_2,
	.param .u64 .ptr .align 1 _Z24validate_elliptic_kernelPKcPKdS2_S2_S2_Pdi_param_3,
	.param .u64 .ptr .align 1 _Z24validate_elliptic_kernelPKcPKdS2_S2_S2_Pdi_param_4,
	.param .u64 .ptr .align 1 _Z24validate_elliptic_kernelPKcPKdS2_S2_S2_Pdi_param_5,
	.param .u32 _Z24validate_elliptic_kernelPKcPKdS2_S2_S2_Pdi_param_6
)
{
	.reg .pred 	%p<50>;
	.reg .b16 	%rs<8>;
	.reg .b32 	%r<23>;
	.reg .b64 	%rd<31>;
	.reg .b64 	%fd<580>;

	ld.param.u64 	%rd2, [_Z24validate_elliptic_kernelPKcPKdS2_S2_S2_Pdi_param_0];
	ld.param.u64 	%rd3, [_Z24validate_elliptic_kernelPKcPKdS2_S2_S2_Pdi_param_1];
	ld.param.u64 	%rd4, [_Z24validate_elliptic_kernelPKcPKdS2_S2_S2_Pdi_param_2];
	ld.param.u64 	%rd5, [_Z24validate_elliptic_kernelPKcPKdS2_S2_S2_Pdi_param_3];
	ld.param.u64 	%rd6, [_Z24validate_elliptic_kernelPKcPKdS2_S2_S2_Pdi_param_4];
	ld.param.u64 	%rd7, [_Z24validate_elliptic_kernelPKcPKdS2_S2_S2_Pdi_param_5];
	ld.param.u32 	%r10, [_Z24validate_elliptic_kernelPKcPKdS2_S2_S2_Pdi_param_6];
	cvta.to.global.u64 	%rd1, %rd7;
	mov.u32 	%r11, %ctaid.x;
	mov.u32 	%r12, %ntid.x;
	mov.u32 	%r13, %tid.x;
	mad.lo.s32 	%r1, %r11, %r12, %r13;
	setp.ge.s32 	%p1, %r1, %r10;
	@%p1 bra 	$L__BB0_49;
	cvta.to.global.u64 	%rd8, %rd2;
	cvta.to.global.u64 	%rd9, %rd3;
	cvta.to.global.u64 	%rd10, %rd4;
	cvta.to.global.u64 	%rd11, %rd5;
	cvta.to.global.u64 	%rd12, %rd6;
	shl.b32 	%r14, %r1, 1;
	cvt.s64.s32 	%rd13, %r14;
	add.s64 	%rd14, %rd8, %rd13;
	ld.global.u8 	%rs1, [%rd14];
	ld.global.u8 	%rs3, [%rd14+1];
	mul.wide.s32 	%rd15, %r1, 8;
	add.s64 	%rd16, %rd9, %rd15;
	ld.global.f64 	%fd1, [%rd16];
	add.s64 	%rd17, %rd10, %rd15;
	ld.global.f64 	%fd2, [%rd17];
	add.s64 	%rd18, %rd11, %rd15;
	ld.global.f64 	%fd3, [%rd18];
	add.s64 	%rd19, %rd12, %rd15;
	ld.global.f64 	%fd4, [%rd19];
	setp.ne.s16 	%p2, %rs1, 82;
	setp.ne.s16 	%p3, %rs3, 70;
	or.pred  	%p4, %p2, %p3;
	mov.f64 	%fd545, 0d7FF8000000000000;
	@%p4 bra 	$L__BB0_13;
	min.f64 	%fd437, %fd1, %fd2;
	min.f64 	%fd438, %fd437, %fd3;
	setp.lt.f64 	%p42, %fd438, 0d0000000000000000;
	@%p42 bra 	$L__BB0_12;
	add.f64 	%fd440, %fd1, %fd2;
	add.f64 	%fd441, %fd1, %fd3;
	min.f64 	%fd442, %fd440, %fd441;
	add.f64 	%fd443, %fd2, %fd3;
	min.f64 	%fd444, %fd442, %fd443;
	setp.lt.f64 	%p43, %fd444, 0d38146ABCB63FDAAB;
	@%p43 bra 	$L__BB0_12;
	max.f64 	%fd446, %fd1, %fd2;
	max.f64 	%fd447, %fd446, %fd3;
	setp.gt.f64 	%p44, %fd447, 0d47B691CA32818ED5;
	@%p44 bra 	$L__BB0_12;
	mov.b32 	%r19, 0;
	bra.uni 	$L__BB0_10;
$L__BB0_6:
	sqrt.rn.f64 	%fd467, %fd29;
	sqrt.rn.f64 	%fd468, %fd30;
	sqrt.rn.f64 	%fd469, %fd31;
	add.f64 	%fd470, %fd468, %fd469;
	mul.f64 	%fd471, %fd467, %fd470;
	fma.rn.f64 	%fd472, %fd468, %fd469, %fd471;
	add.f64 	%fd473, %fd29, %fd472;
	mul.f64 	%fd5, %fd473, 0d3FD0000000000000;
	add.f64 	%fd474, %fd30, %fd472;
	mul.f64 	%fd6, %fd474, 0d3FD0000000000000;
	add.f64 	%fd475, %fd31, %fd472;
	mul.f64 	%fd7, %fd475, 0d3FD0000000000000;
	add.f64 	%fd476, %fd5, %fd6;
	add.f64 	%fd477, %fd7, %fd476;
	mul.f64 	%fd541, %fd477, 0d3FD5555555555555;
	sub.f64 	%fd478, %fd541, %fd5;
	div.rn.f64 	%fd542, %fd478, %fd541;
	sub.f64 	%fd479, %fd541, %fd6;
	div.rn.f64 	%fd543, %fd479, %fd541;
	sub.f64 	%fd480, %fd541, %fd7;
	div.rn.f64 	%fd544, %fd480, %fd541;
	abs.f64 	%fd481, %fd542;
	abs.f64 	%fd482, %fd543;
	max.f64 	%fd483, %fd481, %fd482;
	abs.f64 	%fd484, %fd544;
	max.f64 	%fd485, %fd483, %fd484;
	setp.le.f64 	%p46, %fd485, 0d3FB47AE147AE147B;
	@%p46 bra 	$L__BB0_11;
	sqrt.rn.f64 	%fd486, %fd5;
	sqrt.rn.f64 	%fd487, %fd6;
	sqrt.rn.f64 	%fd488, %fd7;
	add.f64 	%fd489, %fd487, %fd488;
	mul.f64 	%fd490, %fd486, %fd489;
	fma.rn.f64 	%fd491, %fd487, %fd488, %fd490;
	add.f64 	%fd492, %fd5, %fd491;
	mul.f64 	%fd12, %fd492, 0d3FD0000000000000;
	add.f64 	%fd493, %fd6, %fd491;
	mul.f64 	%fd13, %fd493, 0d3FD0000000000000;
	add.f64 	%fd494, %fd7, %fd491;
	mul.f64 	%fd14, %fd494, 0d3FD0000000000000;
	add.f64 	%fd495, %fd12, %fd13;
	add.f64 	%fd496, %fd14, %fd495;
	mul.f64 	%fd541, %fd496, 0d3FD5555555555555;
	sub.f64 	%fd497, %fd541, %fd12;
	div.rn.f64 	%fd542, %fd497, %fd541;
	sub.f64 	%fd498, %fd541, %fd13;
	div.rn.f64 	%fd543, %fd498, %fd541;
	sub.f64 	%fd499, %fd541, %fd14;
	div.rn.f64 	%fd544, %fd499, %fd541;
	abs.f64 	%fd500, %fd542;
	abs.f64 	%fd501, %fd543;
	max.f64 	%fd502, %fd500, %fd501;
	abs.f64 	%fd503, %fd544;
	max.f64 	%fd504, %fd502, %fd503;
	setp.le.f64 	%p47, %fd504, 0d3FB47AE147AE147B;
	@%p47 bra 	$L__BB0_11;
	sqrt.rn.f64 	%fd505, %fd12;
	sqrt.rn.f64 	%fd506, %fd13;
	sqrt.rn.f64 	%fd507, %fd14;
	add.f64 	%fd508, %fd506, %fd507;
	mul.f64 	%fd509, %fd505, %fd508;
	fma.rn.f64 	%fd510, %fd506, %fd507, %fd509;
	add.f64 	%fd511, %fd12, %fd510;
	mul.f64 	%fd1, %fd511, 0d3FD0000000000000;
	add.f64 	%fd512, %fd13, %fd510;
	mul.f64 	%fd2, %fd512, 0d3FD0000000000000;
	add.f64 	%fd513, %fd14, %fd510;
	mul.f64 	%fd3, %fd513, 0d3FD0000000000000;
	add.f64 	%fd514, %fd1, %fd2;
	add.f64 	%fd515, %fd3, %fd514;
	mul.f64 	%fd541, %fd515, 0d3FD5555555555555;
	sub.f64 	%fd516, %fd541, %fd1;
	div.rn.f64 	%fd542, %fd516, %fd541;
	sub.f64 	%fd517, %fd541, %fd2;
	div.rn.f64 	%fd543, %fd517, %fd541;
	sub.f64 	%fd518, %fd541, %fd3;
	div.rn.f64 	%fd544, %fd518, %fd541;
	abs.f64 	%fd519, %fd542;
	abs.f64 	%fd520, %fd543;
	max.f64 	%fd521, %fd519, %fd520;
	abs.f64 	%fd522, %fd544;
	max.f64 	%fd523, %fd521, %fd522;
	setp.le.f64 	%p48, %fd523, 0d3FB47AE147AE147B;
	@%p48 bra 	$L__BB0_11;
	add.s32 	%r19, %r19, 4;
	setp.eq.s32 	%p49, %r19, 100;
	@%p49 bra 	$L__BB0_12;
$L__BB0_10:
	sqrt.rn.f64 	%fd448, %fd1;
	sqrt.rn.f64 	%fd449, %fd2;
	sqrt.rn.f64 	%fd450, %fd3;
	add.f64 	%fd451, %fd449, %fd450;
	mul.f64 	%fd452, %fd448, %fd451;
	fma.rn.f64 	%fd453, %fd449, %fd450, %fd452;
	add.f64 	%fd454, %fd1, %fd453;
	mul.f64 	%fd29, %fd454, 0d3FD0000000000000;
	add.f64 	%fd455, %fd2, %fd453;
	mul.f64 	%fd30, %fd455, 0d3FD0000000000000;
	add.f64 	%fd456, %fd3, %fd453;
	mul.f64 	%fd31, %fd456, 0d3FD0000000000000;
	add.f64 	%fd457, %fd29, %fd30;
	add.f64 	%fd458, %fd31, %fd457;
	mul.f64 	%fd541, %fd458, 0d3FD5555555555555;
	sub.f64 	%fd459, %fd541, %fd29;
	div.rn.f64 	%fd542, %fd459, %fd541;
	sub.f64 	%fd460, %fd541, %fd30;
	div.rn.f64 	%fd543, %fd460, %fd541;
	sub.f64 	%fd461, %fd541, %fd31;
	div.rn.f64 	%fd544, %fd461, %fd541;
	abs.f64 	%fd462, %fd542;
	abs.f64 	%fd463, %fd543;
	max.f64 	%fd464, %fd462, %fd463;
	abs.f64 	%fd465, %fd544;
	max.f64 	%fd466, %fd464, %fd465;
	setp.gtu.f64 	%p45, %fd466, 0d3FB47AE147AE147B;
	@%p45 bra 	$L__BB0_6;
$L__BB0_11:
	mul.f64 	%fd524, %fd542, %fd543;
	mul.f64 	%fd525, %fd544, %fd544;
	sub.f64 	%fd526, %fd524, %fd525;
	mul.f64 	%fd527, %fd544, %fd524;
	fma.rn.f64 	%fd528, %fd526, 0d3FA5555555555555, 0dBFB999999999999A;
	fma.rn.f64 	%fd529, %fd527, 0dBFB1745D1745D174, %fd528;
	fma.rn.f64 	%fd530, %fd526, %fd529, 0d3FF0000000000000;
	fma.rn.f64 	%fd531, %fd527, 0d3FB2492492492492, %fd530;
	sqrt.rn.f64 	%fd532, %fd541;
	div.rn.f64 	%fd545, %fd531, %fd532;
$L__BB0_12:
	add.s64 	%rd30, %rd1, %rd15;
	st.global.f64 	[%rd30], %fd545;
	bra.uni 	$L__BB0_49;
$L__BB0_13:
	setp.ne.s16 	%p5, %rs1, 82;
	setp.ne.s16 	%p6, %rs3, 67;
	or.pred  	%p7, %p5, %p6;
	mov.f64 	%fd553, 0d7FF8000000000000;
	@%p7 bra 	$L__BB0_26;
	setp.lt.f64 	%p30, %fd1, 0d0000000000000000;
	setp.eq.f64 	%p31, %fd2, 0d0000000000000000;
	or.pred  	%p32, %p30, %p31;
	@%p32 bra 	$L__BB0_25;
	abs.f64 	%fd383, %fd2;
	add.f64 	%fd384, %fd1, %fd383;
	setp.lt.f64 	%p33, %fd384, 0d381700CA601B91AC;
	setp.gt.f64 	%p34, %fd384, 0d47B691CA32818ED5;
	or.pred  	%p35, %p33, %p34;
	@%p35 bra 	$L__BB0_25;
	setp.gt.f64 	%p36, %fd2, 0d0000000000000000;
	mov.f64 	%fd548, 0d3FF0000000000000;
	@%p36 bra 	$L__BB0_18;
	sub.f64 	%fd42, %fd1, %fd2;
	neg.f64 	%fd2, %fd2;
	sqrt.rn.f64 	%fd386, %fd1;
	sqrt.rn.f64 	%fd387, %fd42;
	div.rn.f64 	%fd548, %fd386, %fd387;
	mov.f64 	%fd1, %fd42;
$L__BB0_18:
	mov.b32 	%r20, 0;
	bra.uni 	$L__BB0_23;
$L__BB0_19:
	sqrt.rn.f64 	%fd398, %fd62;
	add.f64 	%fd399, %fd398, %fd398;
	sqrt.rn.f64 	%fd400, %fd63;
	fma.rn.f64 	%fd401, %fd399, %fd400, %fd63;
	add.f64 	%fd402, %fd62, %fd401;
	mul.f64 	%fd48, %fd402, 0d3FD0000000000000;
	add.f64 	%fd403, %fd63, %fd401;
	mul.f64 	%fd49, %fd403, 0d3FD0000000000000;
	add.f64 	%fd404, %fd48, %fd49;
	add.f64 	%fd405, %fd49, %fd404;
	mul.f64 	%fd551, %fd405, 0d3FD5555555555555;
	sub.f64 	%fd406, %fd49, %fd551;
	div.rn.f64 	%fd552, %fd406, %fd551;
	abs.f64 	%fd407, %fd552;
	setp.le.f64 	%p38, %fd407, 0d3FA47AE147AE147B;
	@%p38 bra 	$L__BB0_24;
	sqrt.rn.f64 	%fd408, %fd48;
	add.f64 	%fd409, %fd408, %fd408;
	sqrt.rn.f64 	%fd410, %fd49;
	fma.rn.f64 	%fd411, %fd409, %fd410, %fd49;
	add.f64 	%fd412, %fd48, %fd411;
	mul.f64 	%fd52, %fd412, 0d3FD0000000000000;
	add.f64 	%fd413, %fd49, %fd411;
	mul.f64 	%fd53, %fd413, 0d3FD0000000000000;
	add.f64 	%fd414, %fd52, %fd53;
	add.f64 	%fd415, %fd53, %fd414;
	mul.f64 	%fd551, %fd415, 0d3FD5555555555555;
	sub.f64 	%fd416, %fd53, %fd551;
	div.rn.f64 	%fd552, %fd416, %fd551;
	abs.f64 	%fd417, %fd552;
	setp.le.f64 	%p39, %fd417, 0d3FA47AE147AE147B;
	@%p39 bra 	$L__BB0_24;
	sqrt.rn.f64 	%fd418, %fd52;
	add.f64 	%fd419, %fd418, %fd418;
	sqrt.rn.f64 	%fd420, %fd53;
	fma.rn.f64 	%fd421, %fd419, %fd420, %fd53;
	add.f64 	%fd422, %fd52, %fd421;
	mul.f64 	%fd1, %fd422, 0d3FD0000000000000;
	add.f64 	%fd423, %fd53, %fd421;
	mul.f64 	%fd2, %fd423, 0d3FD0000000000000;
	add.f64 	%fd424, %fd1, %fd2;
	add.f64 	%fd425, %fd2, %fd424;
	mul.f64 	%fd551, %fd425, 0d3FD5555555555555;
	sub.f64 	%fd426, %fd2, %fd551;
	div.rn.f64 	%fd552, %fd426, %fd551;
	abs.f64 	%fd427, %fd552;
	setp.le.f64 	%p40, %fd427, 0d3FA47AE147AE147B;
	@%p40 bra 	$L__BB0_24;
	add.s32 	%r20, %r20, 4;
	setp.eq.s32 	%p41, %r20, 100;
	@%p41 bra 	$L__BB0_25;
$L__BB0_23:
	sqrt.rn.f64 	%fd388, %fd1;
	add.f64 	%fd389, %fd388, %fd388;
	sqrt.rn.f64 	%fd390, %fd2;
	fma.rn.f64 	%fd391, %fd389, %fd390, %fd2;
	add.f64 	%fd392, %fd1, %fd391;
	mul.f64 	%fd62, %fd392, 0d3FD0000000000000;
	add.f64 	%fd393, %fd2, %fd391;
	mul.f64 	%fd63, %fd393, 0d3FD0000000000000;
	add.f64 	%fd394, %fd62, %fd63;
	add.f64 	%fd395, %fd63, %fd394;
	mul.f64 	%fd551, %fd395, 0d3FD5555555555555;
	sub.f64 	%fd396, %fd63, %fd551;
	div.rn.f64 	%fd552, %fd396, %fd551;
	abs.f64 	%fd397, %fd552;
	setp.gtu.f64 	%p37, %fd397, 0d3FA47AE147AE147B;
	@%p37 bra 	$L__BB0_19;
$L__BB0_24:
	mul.f64 	%fd428, %fd552, %fd552;
	fma.rn.f64 	%fd429, %fd552, 0d3FDA2E8BA2E8BA2F, 0d3FD8000000000000;
	fma.rn.f64 	%fd430, %fd552, %fd429, 0d3FC2492492492492;
	fma.rn.f64 	%fd431, %fd552, %fd430, 0d3FD3333333333333;
	fma.rn.f64 	%fd432, %fd428, %fd431, 0d3FF0000000000000;
	mul.f64 	%fd433, %fd548, %fd432;
	sqrt.rn.f64 	%fd434, %fd551;
	div.rn.f64 	%fd553, %fd433, %fd434;
$L__BB0_25:
	add.s64 	%rd28, %rd1, %rd15;
	st.global.f64 	[%rd28], %fd553;
	bra.uni 	$L__BB0_49;
$L__BB0_26:
	setp.ne.s16 	%p8, %rs1, 82;
	setp.ne.s16 	%p9, %rs3, 68;
	or.pred  	%p10, %p8, %p9;
	mov.f64 	%fd565, 0d7FF8000000000000;
	@%p10 bra 	$L__BB0_38;
	min.f64 	%fd267, %fd1, %fd2;
	setp.lt.f64 	%p22, %fd267, 0d0000000000000000;
	@%p22 bra 	$L__BB0_37;
	add.f64 	%fd269, %fd1, %fd2;
	min.f64 	%fd270, %fd269, %fd3;
	setp.lt.f64 	%p23, %fd270, 0d3ABEF2D0F5DA7DD9;
	@%p23 bra 	$L__BB0_37;
	max.f64 	%fd272, %fd1, %fd2;
	max.f64 	%fd273, %fd272, %fd3;
	setp.gt.f64 	%p24, %fd273, 0d446E7E4171BF4D3A;
	@%p24 bra 	$L__BB0_37;
	mov.f64 	%fd559, 0d0000000000000000;
	mov.f64 	%fd560, 0d3FF0000000000000;
	mov.b32 	%r21, 0;
	bra.uni 	$L__BB0_35;
$L__BB0_31:
	sqrt.rn.f64 	%fd297, %fd104;
	sqrt.rn.f64 	%fd298, %fd105;
	sqrt.rn.f64 	%fd299, %fd106;
	add.f64 	%fd300, %fd298, %fd299;
	mul.f64 	%fd301, %fd297, %fd300;
	fma.rn.f64 	%fd302, %fd298, %fd299, %fd301;
	add.f64 	%fd303, %fd106, %fd302;
	mul.f64 	%fd304, %fd299, %fd303;
	div.rn.f64 	%fd305, %fd560, %fd304;
	add.f64 	%fd559, %fd559, %fd305;
	mul.f64 	%fd560, %fd560, 0d3FD0000000000000;
	add.f64 	%fd306, %fd104, %fd302;
	mul.f64 	%fd72, %fd306, 0d3FD0000000000000;
	add.f64 	%fd307, %fd105, %fd302;
	mul.f64 	%fd73, %fd307, 0d3FD0000000000000;
	mul.f64 	%fd74, %fd303, 0d3FD0000000000000;
	add.f64 	%fd308, %fd72, %fd73;
	fma.rn.f64 	%fd309, %fd74, 0d4008000000000000, %fd308;
	mul.f64 	%fd561, %fd309, 0d3FC999999999999A;
	sub.f64 	%fd310, %fd561, %fd72;
	div.rn.f64 	%fd562, %fd310, %fd561;
	sub.f64 	%fd311, %fd561, %fd73;
	div.rn.f64 	%fd563, %fd311, %fd561;
	sub.f64 	%fd312, %fd561, %fd74;
	div.rn.f64 	%fd564, %fd312, %fd561;
	abs.f64 	%fd313, %fd562;
	abs.f64 	%fd314, %fd563;
	max.f64 	%fd315, %fd313, %fd314;
	abs.f64 	%fd316, %fd564;
	max.f64 	%fd317, %fd315, %fd316;
	setp.le.f64 	%p26, %fd317, 0d3FA999999999999A;
	@%p26 bra 	$L__BB0_36;
	sqrt.rn.f64 	%fd318, %fd72;
	sqrt.rn.f64 	%fd319, %fd73;
	sqrt.rn.f64 	%fd320, %fd74;
	add.f64 	%fd321, %fd319, %fd320;
	mul.f64 	%fd322, %fd318, %fd321;
	fma.rn.f64 	%fd323, %fd319, %fd320, %fd322;
	add.f64 	%fd324, %fd74, %fd323;
	mul.f64 	%fd325, %fd320, %fd324;
	div.rn.f64 	%fd326, %fd560, %fd325;
	add.f64 	%fd559, %fd559, %fd326;
	mul.f64 	%fd560, %fd560, 0d3FD0000000000000;
	add.f64 	%fd327, %fd72, %fd323;
	mul.f64 	%fd81, %fd327, 0d3FD0000000000000;
	add.f64 	%fd328, %fd73, %fd323;
	mul.f64 	%fd82, %fd328, 0d3FD0000000000000;
	mul.f64 	%fd83, %fd324, 0d3FD0000000000000;
	add.f64 	%fd329, %fd81, %fd82;
	fma.rn.f64 	%fd330, %fd83, 0d4008000000000000, %fd329;
	mul.f64 	%fd561, %fd330, 0d3FC999999999999A;
	sub.f64 	%fd331, %fd561, %fd81;
	div.rn.f64 	%fd562, %fd331, %fd561;
	sub.f64 	%fd332, %fd561, %fd82;
	div.rn.f64 	%fd563, %fd332, %fd561;
	sub.f64 	%fd333, %fd561, %fd83;
	div.rn.f64 	%fd564, %fd333, %fd561;
	abs.f64 	%fd334, %fd562;
	abs.f64 	%fd335, %fd563;
	max.f64 	%fd336, %fd334, %fd335;
	abs.f64 	%fd337, %fd564;
	max.f64 	%fd338, %fd336, %fd337;
	setp.le.f64 	%p27, %fd338, 0d3FA999999999999A;
	@%p27 bra 	$L__BB0_36;
	sqrt.rn.f64 	%fd339, %fd81;
	sqrt.rn.f64 	%fd340, %fd82;
	sqrt.rn.f64 	%fd341, %fd83;
	add.f64 	%fd342, %fd340, %fd341;
	mul.f64 	%fd343, %fd339, %fd342;
	fma.rn.f64 	%fd344, %fd340, %fd341, %fd343;
	add.f64 	%fd345, %fd83, %fd344;
	mul.f64 	%fd346, %fd341, %fd345;
	div.rn.f64 	%fd347, %fd560, %fd346;
	add.f64 	%fd559, %fd559, %fd347;
	mul.f64 	%fd560, %fd560, 0d3FD0000000000000;
	add.f64 	%fd348, %fd81, %fd344;
	mul.f64 	%fd1, %fd348, 0d3FD0000000000000;
	add.f64 	%fd349, %fd82, %fd344;
	mul.f64 	%fd2, %fd349, 0d3FD0000000000000;
	mul.f64 	%fd3, %fd345, 0d3FD0000000000000;
	add.f64 	%fd350, %fd1, %fd2;
	fma.rn.f64 	%fd351, %fd3, 0d4008000000000000, %fd350;
	mul.f64 	%fd561, %fd351, 0d3FC999999999999A;
	sub.f64 	%fd352, %fd561, %fd1;
	div.rn.f64 	%fd562, %fd352, %fd561;
	sub.f64 	%fd353, %fd561, %fd2;
	div.rn.f64 	%fd563, %fd353, %fd561;
	sub.f64 	%fd354, %fd561, %fd3;
	div.rn.f64 	%fd564, %fd354, %fd561;
	abs.f64 	%fd355, %fd562;
	abs.f64 	%fd356, %fd563;
	max.f64 	%fd357, %fd355, %fd356;
	abs.f64 	%fd358, %fd564;
	max.f64 	%fd359, %fd357, %fd358;
	setp.le.f64 	%p28, %fd359, 0d3FA999999999999A;
	@%p28 bra 	$L__BB0_36;
	add.s32 	%r21, %r21, 4;
	setp.eq.s32 	%p29, %r21, 100;
	@%p29 bra 	$L__BB0_37;
$L__BB0_35:
	sqrt.rn.f64 	%fd276, %fd1;
	sqrt.rn.f64 	%fd277, %fd2;
	sqrt.rn.f64 	%fd278, %fd3;
	add.f64 	%fd279, %fd277, %fd278;
	mul.f64 	%fd280, %fd276, %fd279;
	fma.rn.f64 	%fd281, %fd277, %fd278, %fd280;
	add.f64 	%fd282, %fd3, %fd281;
	mul.f64 	%fd283, %fd278, %fd282;
	div.rn.f64 	%fd284, %fd560, %fd283;
	add.f64 	%fd559, %fd559, %fd284;
	mul.f64 	%fd560, %fd560, 0d3FD0000000000000;
	add.f64 	%fd285, %fd1, %fd281;
	mul.f64 	%fd104, %fd285, 0d3FD0000000000000;
	add.f64 	%fd286, %fd2, %fd281;
	mul.f64 	%fd105, %fd286, 0d3FD0000000000000;
	mul.f64 	%fd106, %fd282, 0d3FD0000000000000;
	add.f64 	%fd287, %fd104, %fd105;
	fma.rn.f64 	%fd288, %fd106, 0d4008000000000000, %fd287;
	mul.f64 	%fd561, %fd288, 0d3FC999999999999A;
	sub.f64 	%fd289, %fd561, %fd104;
	div.rn.f64 	%fd562, %fd289, %fd561;
	sub.f64 	%fd290, %fd561, %fd105;
	div.rn.f64 	%fd563, %fd290, %fd561;
	sub.f64 	%fd291, %fd561, %fd106;
	div.rn.f64 	%fd564, %fd291, %fd561;
	abs.f64 	%fd292, %fd562;
	abs.f64 	%fd293, %fd563;
	max.f64 	%fd294, %fd292, %fd293;
	abs.f64 	%fd295, %fd564;
	max.f64 	%fd296, %fd294, %fd295;
	setp.gtu.f64 	%p25, %fd296, 0d3FA999999999999A;
	@%p25 bra 	$L__BB0_31;
$L__BB0_36:
	mul.f64 	%fd360, %fd562, %fd563;
	mul.f64 	%fd361, %fd564, %fd564;
	sub.f64 	%fd362, %fd360, %fd361;
	fma.rn.f64 	%fd363, %fd361, 0dC018000000000000, %fd360;
	add.f64 	%fd364, %fd362, %fd363;
	add.f64 	%fd365, %fd362, %fd364;
	fma.rn.f64 	%fd366, %fd363, 0d3FBA2E8BA2E8BA2F, 0dBFCB6DB6DB6DB6DB;
	mul.f64 	%fd367, %fd564, 0dBFC6276276276276;
	fma.rn.f64 	%fd368, %fd367, %fd365, %fd366;
	fma.rn.f64 	%fd369, %fd363, %fd368, 0d3FF0000000000000;
	mul.f64 	%fd370, %fd365, 0d3FC5555555555555;
	mul.f64 	%fd371, %fd362, 0dBFDA2E8BA2E8BA2F;
	mul.f64 	%fd372, %fd564, 0d3FBD89D89D89D89E;
	fma.rn.f64 	%fd373, %fd372, %fd360, %fd371;
	fma.rn.f64 	%fd374, %fd564, %fd373, %fd370;
	fma.rn.f64 	%fd375, %fd564, %fd374, %fd369;
	mul.f64 	%fd376, %fd560, %fd375;
	sqrt.rn.f64 	%fd377, %fd561;
	mul.f64 	%fd378, %fd561, %fd377;
	div.rn.f64 	%fd379, %fd376, %fd378;
	fma.rn.f64 	%fd565, %fd559, 0d4008000000000000, %fd379;
$L__BB0_37:
	add.s64 	%rd26, %rd1, %rd15;
	st.global.f64 	[%rd26], %fd565;
	bra.uni 	$L__BB0_49;
$L__BB0_38:
	setp.ne.s16 	%p11, %rs1, 82;
	setp.ne.s16 	%p12, %rs3, 74;
	or.pred  	%p13, %p11, %p12;
	mov.f64 	%fd579, 0d7FF8000000000000;
	@%p13 bra 	$L__BB0_48;
	min.f64 	%fd157, %fd1, %fd2;
	min.f64 	%fd158, %fd157, %fd3;
	setp.lt.f64 	%p14, %fd158, 0d0000000000000000;
	@%p14 bra 	$L__BB0_47;
	add.f64 	%fd160, %fd1, %fd2;
	add.f64 	%fd161, %fd1, %fd3;
	min.f64 	%fd162, %fd160, %fd161;
	add.f64 	%fd163, %fd2, %fd3;
	min.f64 	%fd164, %fd162, %fd163;
	min.f64 	%fd165, %fd164, %fd4;
	setp.lt.f64 	%p15, %fd165, 0d3D519799812DEA11;
	@%p15 bra 	$L__BB0_47;
	max.f64 	%fd167, %fd1, %fd2;
	max.f64 	%fd168, %fd167, %fd3;
	max.f64 	%fd169, %fd168, %fd4;
	setp.gt.f64 	%p16, %fd169, 0d426A3185C5000000;
	setp.le.f64 	%p17, %fd4, 0d0000000000000000;
	or.pred  	%p18, %p16, %p17;
	@%p18 bra 	$L__BB0_47;
	mov.f64 	%fd572, 0d0000000000000000;
	mov.f64 	%fd573, 0d3FF0000000000000;
	mov.b32 	%r22, 0;
	bra.uni 	$L__BB0_45;
$L__BB0_43:
	sqrt.rn.f64 	%fd205, %fd138;
	sqrt.rn.f64 	%fd206, %fd139;
	sqrt.rn.f64 	%fd207, %fd140;
	sqrt.rn.f64 	%fd208, %fd141;
	add.f64 	%fd209, %fd205, %fd208;
	mul.f64 	%fd210, %fd208, %fd209;
	add.f64 	%fd211, %fd206, %fd208;
	mul.f64 	%fd212, %fd211, %fd210;
	add.f64 	%fd213, %fd207, %fd208;
	mul.f64 	%fd214, %fd213, %fd212;
	div.rn.f64 	%fd215, %fd573, %fd214;
	add.f64 	%fd572, %fd572, %fd215;
	mul.f64 	%fd573, %fd573, 0d3FD0000000000000;
	add.f64 	%fd216, %fd206, %fd207;
	mul.f64 	%fd217, %fd205, %fd216;
	fma.rn.f64 	%fd218, %fd206, %fd207, %fd217;
	add.f64 	%fd219, %fd138, %fd218;
	mul.f64 	%fd1, %fd219, 0d3FD0000000000000;
	add.f64 	%fd220, %fd139, %fd218;
	mul.f64 	%fd2, %fd220, 0d3FD0000000000000;
	add.f64 	%fd221, %fd140, %fd218;
	mul.f64 	%fd3, %fd221, 0d3FD0000000000000;
	add.f64 	%fd222, %fd141, %fd218;
	mul.f64 	%fd4, %fd222, 0d3FD0000000000000;
	add.f64 	%fd223, %fd1, %fd2;
	add.f64 	%fd224, %fd3, %fd223;
	add.f64 	%fd225, %fd4, %fd224;
	add.f64 	%fd226, %fd4, %fd225;
	mul.f64 	%fd574, %fd226, 0d3FC999999999999A;
	sub.f64 	%fd227, %fd574, %fd1;
	div.rn.f64 	%fd575, %fd227, %fd574;
	sub.f64 	%fd228, %fd574, %fd2;
	div.rn.f64 	%fd576, %fd228, %fd574;
	sub.f64 	%fd229, %fd574, %fd3;
	div.rn.f64 	%fd577, %fd229, %fd574;
	sub.f64 	%fd230, %fd574, %fd4;
	div.rn.f64 	%fd578, %fd230, %fd574;
	abs.f64 	%fd231, %fd575;
	abs.f64 	%fd232, %fd576;
	max.f64 	%fd233, %fd231, %fd232;
	abs.f64 	%fd234, %fd577;
	max.f64 	%fd235, %fd233, %fd234;
	abs.f64 	%fd236, %fd578;
	max.f64 	%fd237, %fd235, %fd236;
	setp.le.f64 	%p20, %fd237, 0d3FA999999999999A;
	@%p20 bra 	$L__BB0_46;
	add.s32 	%r22, %r22, 2;
	setp.eq.s32 	%p21, %r22, 100;
	@%p21 bra 	$L__BB0_47;
$L__BB0_45:
	sqrt.rn.f64 	%fd172, %fd1;
	sqrt.rn.f64 	%fd173, %fd2;
	sqrt.rn.f64 	%fd174, %fd3;
	sqrt.rn.f64 	%fd175, %fd4;
	add.f64 	%fd176, %fd172, %fd175;
	mul.f64 	%fd177, %fd175, %fd176;
	add.f64 	%fd178, %fd173, %fd175;
	mul.f64 	%fd179, %fd178, %fd177;
	add.f64 	%fd180, %fd174, %fd175;
	mul.f64 	%fd181, %fd180, %fd179;
	div.rn.f64 	%fd182, %fd573, %fd181;
	add.f64 	%fd572, %fd572, %fd182;
	mul.f64 	%fd573, %fd573, 0d3FD0000000000000;
	add.f64 	%fd183, %fd173, %fd174;
	mul.f64 	%fd184, %fd172, %fd183;
	fma.rn.f64 	%fd185, %fd173, %fd174, %fd184;
	add.f64 	%fd186, %fd1, %fd185;
	mul.f64 	%fd138, %fd186, 0d3FD0000000000000;
	add.f64 	%fd187, %fd2, %fd185;
	mul.f64 	%fd139, %fd187, 0d3FD0000000000000;
	add.f64 	%fd188, %fd3, %fd185;
	mul.f64 	%fd140, %fd188, 0d3FD0000000000000;
	add.f64 	%fd189, %fd4, %fd185;
	mul.f64 	%fd141, %fd189, 0d3FD0000000000000;
	add.f64 	%fd190, %fd138, %fd139;
	add.f64 	%fd191, %fd140, %fd190;
	add.f64 	%fd192, %fd141, %fd191;
	add.f64 	%fd193, %fd141, %fd192;
	mul.f64 	%fd574, %fd193, 0d3FC999999999999A;
	sub.f64 	%fd194, %fd574, %fd138;
	div.rn.f64 	%fd575, %fd194, %fd574;
	sub.f64 	%fd195, %fd574, %fd139;
	div.rn.f64 	%fd576, %fd195, %fd574;
	sub.f64 	%fd196, %fd574, %fd140;
	div.rn.f64 	%fd577, %fd196, %fd574;
	sub.f64 	%fd197, %fd574, %fd141;
	div.rn.f64 	%fd578, %fd197, %fd574;
	abs.f64 	%fd198, %fd575;
	abs.f64 	%fd199, %fd576;
	max.f64 	%fd200, %fd198, %fd199;
	abs.f64 	%fd201, %fd577;
	max.f64 	%fd202, %fd200, %fd201;
	abs.f64 	%fd203, %fd578;
	max.f64 	%fd204, %fd202, %fd203;
	setp.gtu.f64 	%p19, %fd204, 0d3FA999999999999A;
	@%p19 bra 	$L__BB0_43;
$L__BB0_46:
	add.f64 	%fd238, %fd576, %fd577;
	mul.f64 	%fd239, %fd575, %fd238;
	fma.rn.f64 	%fd240, %fd576, %fd577, %fd239;
	mul.f64 	%fd241, %fd575, %fd576;
	mul.f64 	%fd242, %fd577, %fd241;
	mul.f64 	%fd243, %fd578, %fd578;
	mul.f64 	%fd244, %fd243, 0d4008000000000000;
	sub.f64 	%fd245, %fd240, %fd244;
	add.f64 	%fd246, %fd578, %fd578;
	sub.f64 	%fd247, %fd240, %fd243;
	fma.rn.f64 	%fd248, %fd246, %fd247, %fd242;
	fma.rn.f64 	%fd249, %fd245, 0d3FBA2E8BA2E8BA2E, 0dBFCB6DB6DB6DB6DB;
	fma.rn.f64 	%fd250, %fd248, 0dBFC6276276276276, %fd249;
	fma.rn.f64 	%fd251, %fd245, %fd250, 0d3FF0000000000000;
	fma.rn.f64 	%fd252, %fd578, 0d3FBD89D89D89D89E, 0dBFD1745D1745D174;
	fma.rn.f64 	%fd253, %fd578, %fd252, 0d3FC5555555555555;
	fma.rn.f64 	%fd254, %fd242, %fd253, %fd251;
	mul.f64 	%fd255, %fd578, %fd240;
	fma.rn.f64 	%fd256, %fd578, 0dBFC1745D1745D174, 0d3FD5555555555555;
	fma.rn.f64 	%fd257, %fd256, %fd255, %fd254;
	mul.f64 	%fd258, %fd578, 0d3FD5555555555555;
	mul.f64 	%fd259, %fd258, %fd243;
	sub.f64 	%fd260, %fd257, %fd259;
	mul.f64 	%fd261, %fd573, %fd260;
	sqrt.rn.f64 	%fd262, %fd574;
	mul.f64 	%fd263, %fd574, %fd262;
	div.rn.f64 	%fd264, %fd261, %fd263;
	fma.rn.f64 	%fd579, %fd572, 0d4008000000000000, %fd264;
$L__BB0_47:
	mul.wide.s32 	%rd23, %r1, 8;
	add.s64 	%rd24, %rd1, %rd23;
	st.global.f64 	[%rd24], %fd579;
	bra.uni 	$L__BB0_49;
$L__BB0_48:
	add.s64 	%rd21, %rd1, %rd15;
	mov.b64 	%rd22, 9221120237041090560;
	st.global.u64 	[%rd21], %rd22;
$L__BB0_49:
	ret;

}


// ===== COMPILED SASS (sm_100) =====

	.target	sm_100

	.elftype	@"ET_EXEC"


//--------------------- .note.nv.tkinfo           --------------------------
	.section	.note.nv.tkinfo,"",@"SHT_NOTE"
	.sectionflags	@"SHF_NOTE_NV_TKINFO"
	.tkinfo
        /*0018*/ 	.word	0x00000002
        /*0030*/ 	.string	""
        /*0030*/ 	.string	"ptxas"
        /*0030*/ 	.string	"Cuda compilation tools, release 13.0, V13.0.88"
        /*0030*/ 	.string	"Build cuda_13.0.r13.0/compiler.36424714_0"
        /*0030*/ 	.string	"-arch sm_100 -m 64 "



//--------------------- .note.nv.cuinfo           --------------------------
	.section	.note.nv.cuinfo,"",@"SHT_NOTE"
	.sectionflags	@"SHF_NOTE_NV_CUINFO"
        /*0018*/ 	.short	0x0002
        /*001a*/ 	.short	0x0064
        /*001c*/ 	.short	0x0082
	.zero		2


//--------------------- .nv.info                  --------------------------
	.section	.nv.info,"",@"SHT_CUDA_INFO"
	.align	4


	//----- nvinfo : EIATTR_REGCOUNT
	.align		4
        /*0000*/ 	.byte	0x04, 0x2f
        /*0002*/ 	.short	(.L_1 - .L_0)
	.align		4
.L_0:
        /*0004*/ 	.word	index@(_Z24validate_elliptic_kernelPKcPKdS2_S2_S2_Pdi)
        /*0008*/ 	.word	0x0000002e


	//----- nvinfo : EIATTR_FRAME_SIZE
	.align		4
.L_1:
        /*000c*/ 	.byte	0x04, 0x11
        /*000e*/ 	.short	(.L_3 - .L_2)
	.align		4
.L_2:
        /*0010*/ 	.word	index@($__internal_1_$__cuda_sm20_dsqrt_rn_f64_mediumpath_v1)
        /*0014*/ 	.word	0x00000000


	//----- nvinfo : EIATTR_FRAME_SIZE
	.align		4
.L_3:
        /*0018*/ 	.byte	0x04, 0x11
        /*001a*/ 	.short	(.L_5 - .L_4)
	.align		4
.L_4:
        /*001c*/ 	.word	index@($__internal_0_$__cuda_sm20_div_rn_f64_full)
        /*0020*/ 	.word	0x00000000


	//----- nvinfo : EIATTR_FRAME_SIZE
	.align		4
.L_5:
        /*0024*/ 	.byte	0x04, 0x11
        /*0026*/ 	.short	(.L_7 - .L_6)
	.align		4
.L_6:
        /*0028*/ 	.word	index@(_Z24validate_elliptic_kernelPKcPKdS2_S2_S2_Pdi)
        /*002c*/ 	.word	0x00000000


	//----- nvinfo : EIATTR_MIN_STACK_SIZE
	.align		4
.L_7:
        /*0030*/ 	.byte	0x04, 0x12
        /*0032*/ 	.short	(.L_9 - .L_8)
	.align		4
.L_8:
        /*0034*/ 	.word	index@(_Z24validate_elliptic_kernelPKcPKdS2_S2_S2_Pdi)
        /*0038*/ 	.word	0x00000000
.L_9:


//--------------------- .nv.compat                --------------------------
	.section	.nv.compat,"",@"SHT_CUDA_COMPAT_INFO"
	.align	4
        /*0000*/ 	.byte	0x02, 0x09, 0x00, 0x00, 0x02, 0x02, 0x01, 0x00, 0x02, 0x05, 0x05, 0x00, 0x03, 0x07, 0x01, 0x01
        /*0010*/ 	.byte	0x02, 0x03, 0x00, 0x00, 0x02, 0x06, 0x01, 0x00, 0x04, 0x0b, 0x08, 0x00, 0x01, 0x00, 0x00, 0x00
        /*0020*/ 	.byte	0x00, 0x00, 0x00, 0x00


//--------------------- .nv.info._Z24validate_elliptic_kernelPKcPKdS2_S2_S2_Pdi --------------------------
	.section	.nv.info._Z24validate_elliptic_kernelPKcPKdS2_S2_S2_Pdi,"",@"SHT_CUDA_INFO"
	.sectionflags	@""
	.align	4


	//----- nvinfo : EIATTR_CUDA_API_VERSION
	.align		4
        /*0000*/ 	.byte	0x04, 0x37
        /*0002*/ 	.short	(.L_11 - .L_10)
.L_10:
        /*0004*/ 	.word	0x00000082


	//----- nvinfo : EIATTR_KPARAM_INFO
	.align		4
.L_11:
        /*0008*/ 	.byte	0x04, 0x17
        /*000a*/ 	.short	(.L_13 - .L_12)
.L_12:
        /*000c*/ 	.word	0x00000000
        /*0010*/ 	.short	0x0006
        /*0012*/ 	.short	0x0030
        /*0014*/ 	.byte	0x00, 0xf0, 0x11, 0x00


	//----- nvinfo : EIATTR_KPARAM_INFO
	.align		4
.L_13:
        /*0018*/ 	.byte	0x04, 0x17
        /*001a*/ 	.short	(.L_15 - .L_14)
.L_14:
        /*001c*/ 	.word	0x00000000
        /*0020*/ 	.short	0x0005
        /*0022*/ 	.short	0x0028
        /*0024*/ 	.byte	0x00, 0xf5, 0x21, 0x00


	//----- nvinfo : EIATTR_KPARAM_INFO
	.align		4
.L_15:
        /*0028*/ 	.byte	0x04, 0x17
        /*002a*/ 	.short	(.L_17 - .L_16)
.L_16:
        /*002c*/ 	.word	0x00000000
        /*0030*/ 	.short	0x0004
        /*0032*/ 	.short	0x0020
        /*0034*/ 	.byte	0x00, 0xf5, 0x21, 0x00


	//----- nvinfo : EIATTR_KPARAM_INFO
	.align		4
.L_17:
        /*0038*/ 	.byte	0x04, 0x17
        /*003a*/ 	.short	(.L_19 - .L_18)
.L_18:
        /*003c*/ 	.word	0x00000000
        /*0040*/ 	.short	0x0003
        /*0042*/ 	.short	0x0018
        /*0044*/ 	.byte	0x00, 0xf5, 0x21, 0x00


	//----- nvinfo : EIATTR_KPARAM_INFO
	.align		4
.L_19:
        /*0048*/ 	.byte	0x04, 0x17
        /*004a*/ 	.short	(.L_21 - .L_20)
.L_20:
        /*004c*/ 	.word	0x00000000
        /*0050*/ 	.short	0x0002
        /*0052*/ 	.short	0x0010
        /*0054*/ 	.byte	0x00, 0xf5, 0x21, 0x00


	//----- nvinfo : EIATTR_KPARAM_INFO
	.align		4
.L_21:
        /*0058*/ 	.byte	0x04, 0x17
        /*005a*/ 	.short	(.L_23 - .L_22)
.L_22:
        /*005c*/ 	.word	0x00000000
        /*0060*/ 	.short	0x0001
        /*0062*/ 	.short	0x0008
        /*0064*/ 	.byte	0x00, 0xf5, 0x21, 0x00


	//----- nvinfo : EIATTR_KPARAM_INFO
	.align		4
.L_23:
        /*0068*/ 	.byte	0x04, 0x17
        /*006a*/ 	.short	(.L_25 - .L_24)
.L_24:
        /*006c*/ 	.word	0x00000000
        /*0070*/ 	.short	0x0000
        /*0072*/ 	.short	0x0000
        /*0074*/ 	.byte	0x00, 0xf5, 0x21, 0x00


	//----- nvinfo : EIATTR_SPARSE_MMA_MASK
	.align		4
.L_25:
        /*0078*/ 	.byte	0x03, 0x50
        /*007a*/ 	.short	0x0000


	//----- nvinfo : EIATTR_MAXREG_COUNT
	.align		4
        /*007c*/ 	.byte	0x03, 0x1b
        /*007e*/ 	.short	0x00ff


	//----- nvinfo : EIATTR_MERCURY_ISA_VERSION
	.align		4
        /*0080*/ 	.byte	0x03, 0x5f
        /*0082*/ 	.short	0x0101


	//----- nvinfo : EIATTR_VRC_CTA_INIT_COUNT
	.align		4
        /*0084*/ 	.byte	0x02, 0x4a
	.zero		1
	.zero		1


	//----- nvinfo : EIATTR_EXIT_INSTR_OFFSETS
	.align		4
        /*0088*/ 	.byte	0x04, 0x1c
        /*008a*/ 	.short	(.L_27 - .L_26)


	//   ....[0]....
.L_26:
        /*008c*/ 	.word	0x00000070


	//   ....[1]....
        /*0090*/ 	.word	0x00003a30


	//   ....[2]....
        /*0094*/ 	.word	0x00005c60


	//   ....[3]....
        /*0098*/ 	.word	0x00009bd0


	//   ....[4]....
        /*009c*/ 	.word	0x0000cbf0


	//   ....[5]....
        /*00a0*/ 	.word	0x0000cc50


	//----- nvinfo : EIATTR_CRS_STACK_SIZE
	.align		4
.L_27:
        /*00a4*/ 	.byte	0x04, 0x1e
        /*00a6*/ 	.short	(.L_29 - .L_28)
.L_28:
        /*00a8*/ 	.word	0x00000000


	//----- nvinfo : EIATTR_CBANK_PARAM_SIZE
	.align		4
.L_29:
        /*00ac*/ 	.byte	0x03, 0x19
        /*00ae*/ 	.short	0x0034


	//----- nvinfo : EIATTR_PARAM_CBANK
	.align		4
        /*00b0*/ 	.byte	0x04, 0x0a
        /*00b2*/ 	.short	(.L_31 - .L_30)
	.align		4
.L_30:
        /*00b4*/ 	.word	index@(.nv.constant0._Z24validate_elliptic_kernelPKcPKdS2_S2_S2_Pdi)
        /*00b8*/ 	.short	0x0380
        /*00ba*/ 	.short	0x0034


	//----- nvinfo : EIATTR_SW_WAR
	.align		4
.L_31:
        /*00bc*/ 	.byte	0x04, 0x36
        /*00be*/ 	.short	(.L_33 - .L_32)
.L_32:
        /*00c0*/ 	.word	0x00000008
.L_33:


//--------------------- .nv.callgraph             --------------------------
	.section	.nv.callgraph,"",@"SHT_CUDA_CALLGRAPH"
	.align	4
	.sectionentsize	8
	.align		4
        /*0000*/ 	.word	0x00000000
	.align		4
        /*0004*/ 	.word	0xffffffff
	.align		4
        /*0008*/ 	.word	0x00000000
	.align		4
        /*000c*/ 	.word	0xfffffffe
	.align		4
        /*0010*/ 	.word	0x00000000
	.align		4
        /*0014*/ 	.word	0xfffffffd
	.align		4
        /*0018*/ 	.word	0x00000000
	.align		4
        /*001c*/ 	.word	0xfffffffc


//--------------------- .text._Z24validate_elliptic_kernelPKcPKdS2_S2_S2_Pdi --------------------------
	.section	.text._Z24validate_elliptic_kernelPKcPKdS2_S2_S2_Pdi,"ax",@progbits
	.align	128
        .global         _Z24validate_elliptic_kernelPKcPKdS2_S2_S2_Pdi
        .type           _Z24validate_elliptic_kernelPKcPKdS2_S2_S2_Pdi,@function
        .size           _Z24validate_elliptic_kernelPKcPKdS2_S2_S2_Pdi,(.L_x_219 - _Z24validate_elliptic_kernelPKcPKdS2_S2_S2_Pdi)
        .other          _Z24validate_elliptic_kernelPKcPKdS2_S2_S2_Pdi,@"STO_CUDA_ENTRY STV_DEFAULT"
_Z24validate_elliptic_kernelPKcPKdS2_S2_S2_Pdi:
.text._Z24validate_elliptic_kernelPKcPKdS2_S2_S2_Pdi:
[----:B------:R-:W-:Y:S01]  /*0000*/  LDC R1, c[0x0][0x37c] ;  /* 0x0000df00ff017b82 */ /* 0x000fe20000000800 */
[----:B------:R-:W0:Y:S07]  /*0010*/  S2R R0, SR_TID.X ;  /* 0x0000000000007919 */ /* 0x000e2e0000002100 */
[----:B------:R-:W0:Y:S01]  /*0020*/  S2UR UR4, SR_CTAID.X ;  /* 0x00000000000479c3 */ /* 0x000e220000002500 */
[----:B------:R-:W1:Y:S07]  /*0030*/  LDCU UR5, c[0x0][0x3b0] ;  /* 0x00007600ff0577ac */ /* 0x000e6e0008000800 */
[----:B------:R-:W0:Y:S02]  /*0040*/  LDC R11, c[0x0][0x360] ;  /* 0x0000d800ff0b7b82 */ /* 0x000e240000000800 */
[----:B0-----:R-:W-:-:S05]  /*0050*/  IMAD R11, R11, UR4, R0 ;  /* 0x000000040b0b7c24 */ /* 0x001fca000f8e0200 */
[----:B-1----:R-:W-:-:S13]  /*0060*/  ISETP.GE.AND P0, PT, R11, UR5, PT ;  /* 0x000000050b007c0c */ /* 0x002fda000bf06270 */
[----:B------:R-:W-:Y:S05]  /*0070*/  @P0 EXIT ;  /* 0x000000000000094d */ /* 0x000fea0003800000 */
[----:B------:R-:W0:Y:S01]  /*0080*/  LDCU.64 UR6, c[0x0][0x380] ;  /* 0x00007000ff0677ac */ /* 0x000e220008000a00 */
[----:B------:R-:W-:Y:S01]  /*0090*/  IMAD.SHL.U32 R0, R11, 0x2, RZ ;  /* 0x000000020b007824 */ /* 0x000fe200078e00ff */
[----:B------:R-:W1:Y:S01]  /*00a0*/  LDC.64 R26, c[0x0][0x388] ;  /* 0x0000e200ff1a7b82 */ /* 0x000e620000000a00 */
[----:B------:R-:W2:Y:S07]  /*00b0*/  LDCU.64 UR4, c[0x0][0x358] ;  /* 0x00006b00ff0477ac */ /* 0x000eae0008000a00 */
[----:B------:R-:W3:Y:S01]  /*00c0*/  LDC.64 R24, c[0x0][0x390] ;  /* 0x0000e400ff187b82 */ /* 0x000ee20000000a00 */
[----:B0-----:R-:W-:-:S07]  /*00d0*/  IADD3 R2, P0, PT, R0, UR6, RZ ;  /* 0x0000000600027c10 */ /* 0x001fce000ff1e0ff */
[----:B------:R-:W0:Y:S01]  /*00e0*/  LDC.64 R22, c[0x0][0x398] ;  /* 0x0000e600ff167b82 */ /* 0x000e220000000a00 */
[----:B------:R-:W-:-:S07]  /*00f0*/  LEA.HI.X.SX32 R3, R0, UR7, 0x1, P0 ;  /* 0x0000000700037c11 */ /* 0x000fce00080f0eff */
[----:B------:R-:W4:Y:S01]  /*0100*/  LDC.64 R20, c[0x0][0x3a0] ;  /* 0x0000e800ff147b82 */ /* 0x000f220000000a00 */
[----:B--2---:R-:W2:Y:S04]  /*0110*/  LDG.E.U8 R4, desc[UR4][R2.64+0x1] ;  /* 0x0000010402047981 */ /* 0x004ea8000c1e1100 */
[----:B------:R-:W2:Y:S01]  /*0120*/  LDG.E.U8 R0, desc[UR4][R2.64] ;  /* 0x0000000402007981 */ /* 0x000ea2000c1e1100 */
[----:B-1----:R-:W-:-:S04]  /*0130*/  IMAD.WIDE R26, R11, 0x8, R26 ;  /* 0x000000080b1a7825 */ /* 0x002fc800078e021a */
[C---:B---3--:R-:W-:Y:S02]  /*0140*/  IMAD.WIDE R24, R11.reuse, 0x8, R24 ;  /* 0x000000080b187825 */ /* 0x048fe400078e0218 */
[----:B------:R-:W5:Y:S02]  /*0150*/  LDG.E.64 R26, desc[UR4][R26.64] ;  /* 0x000000041a1a7981 */ /* 0x000f64000c1e1b00 */
[C---:B0-----:R-:W-:Y:S02]  /*0160*/  IMAD.WIDE R22, R11.reuse, 0x8, R22 ;  /* 0x000000080b167825 */ /* 0x041fe400078e0216 */
[----:B------:R-:W5:Y:S04]  /*0170*/  LDG.E.64 R24, desc[UR4][R24.64] ;  /* 0x0000000418187981 */ /* 0x000f68000c1e1b00 */
[----:B------:R-:W5:Y:S01]  /*0180*/  LDG.E.64 R22, desc[UR4][R22.64] ;  /* 0x0000000416167981 */ /* 0x000f62000c1e1b00 */
[----:B----4-:R-:W-:-:S06]  /*0190*/  IMAD.WIDE R20, R11, 0x8, R20 ;  /* 0x000000080b147825 */ /* 0x010fcc00078e0214 */
[----:B------:R-:W5:Y:S01]  /*01a0*/  LDG.E.64 R20, desc[UR4][R20.64] ;  /* 0x0000000414147981 */ /* 0x000f62000c1e1b00 */
[----:B--2---:R-:W-:-:S04]  /*01b0*/  ISETP.NE.AND P0, PT, R4, 0x46, PT ;  /* 0x000000460400780c */ /* 0x004fc80003f05270 */
[----:B------:R-:W-:-:S13]  /*01c0*/  ISETP.NE.OR P0, PT, R0, 0x52, P0 ;  /* 0x000000520000780c */ /* 0x000fda0000705670 */
[----:B------:R-:W-:Y:S05]  /*01d0*/  @P0 BRA `(.L_x_0) ;  /* 0x0000003800180947 */ /* 0x000fea0003800000 */
[----:B-----5:R-:W-:Y:S01]  /*01e0*/  DSETP.MIN.AND P0, P1, R26, R24, PT ;  /* 0x000000181a00722a */ /* 0x020fe20003900000 */
[----:B------:R-:W-:Y:S01]  /*01f0*/  IMAD.MOV.U32 R0, RZ, RZ, R27 ;  /* 0x000000ffff007224 */ /* 0x000fe200078e001b */
[----:B------:R-:W-:Y:S01]  /*0200*/  MOV R5, R25 ;  /* 0x0000001900057202 */ /* 0x000fe20000000f00 */
[----:B------:R-:W-:Y:S01]  /*0210*/  IMAD.MOV.U32 R3, RZ, RZ, R24 ;  /* 0x000000ffff037224 */ /* 0x000fe200078e0018 */
[----:B------:R-:W-:Y:S01]  /*0220*/  BSSY.RECONVERGENT B0, `(.L_x_1) ;  /* 0x000037d000007945 */ /* 0x000fe20003800200 */
[----:B------:R-:W-:Y:S01]  /*0230*/  IMAD.MOV.U32 R14, RZ, RZ, 0x0 ;  /* 0x00000000ff0e7424 */ /* 0x000fe200078e00ff */
[----:B------:R-:W-:Y:S01]  /*0240*/  FSEL R7, R0, R5, P0 ;  /* 0x0000000500077208 */ /* 0x000fe20000000000 */
[----:B------:R-:W-:Y:S01]  /*0250*/  IMAD.MOV.U32 R0, RZ, RZ, R26 ;  /* 0x000000ffff007224 */ /* 0x000fe200078e001a */
[----:B------:R-:W-:-:S04]  /*0260*/  MOV R15, 0x7ff80000 ;  /* 0x7ff80000000f7802 */ /* 0x000fc80000000f00 */
[----:B------:R-:W-:Y:S01]  /*0270*/  SEL R2, R0, R3, P0 ;  /* 0x0000000300027207 */ /* 0x000fe20000000000 */
[----:B------:R-:W-:Y:S01]  /*0280*/  IMAD.MOV.U32 R0, RZ, RZ, R23 ;  /* 0x000000ffff007224 */ /* 0x000fe200078e0017 */
[----:B------:R-:W-:-:S04]  /*0290*/  @P1 LOP3.LUT R7, R5, 0x80000, RZ, 0xfc, !PT ;  /* 0x0008000005071812 */ /* 0x000fc800078efcff */
[----:B------:R-:W-:-:S05]  /*02a0*/  MOV R3, R7 ;  /* 0x0000000700037202 */ /* 0x000fca0000000f00 */
[----:B------:R-:W-:Y:S01]  /*02b0*/  IMAD.MOV.U32 R5, RZ, RZ, R3 ;  /* 0x000000ffff057224 */ /* 0x000fe200078e0003 */
[----:B------:R-:W-:-:S06]  /*02c0*/  DSETP.MIN.AND P0, P1, R22, R2, PT ;  /* 0x000000021600722a */ /* 0x000fcc0003900000 */
[----:B------:R-:W-:Y:S02]  /*02d0*/  FSEL R7, R0, R5, P0 ;  /* 0x0000000500077208 */ /* 0x000fe40000000000 */
[----:B------:R-:W-:-:S04]  /*02e0*/  MOV R0, R22 ;  /* 0x0000001600007202 */ /* 0x000fc80000000f00 */
[----:B------:R-:W-:Y:S02]  /*02f0*/  SEL R2, R0, R2, P0 ;  /* 0x0000000200027207 */ /* 0x000fe40000000000 */
[----:B------:R-:W-:-:S05]  /*0300*/  @P1 LOP3.LUT R7, R5, 0x80000, RZ, 0xfc, !PT ;  /* 0x0008000005071812 */ /* 0x000fca00078efcff */
[----:B------:R-:W-:-:S06]  /*0310*/  IMAD.MOV.U32 R3, RZ, RZ, R7 ;  /* 0x000000ffff037224 */ /* 0x000fcc00078e0007 */
[----:B------:R-:W-:-:S14]  /*0320*/  DSETP.GEU.AND P0, PT, R2, RZ, PT ;  /* 0x000000ff0200722a */ /* 0x000fdc0003f0e000 */
[----:B------:R-:W-:Y:S05]  /*0330*/  @!P0 BRA `(.L_x_2) ;  /* 0x0000003400ac8947 */ /* 0x000fea0003800000 */
[C-C-:B------:R-:W-:Y:S01]  /*0340*/  DSETP.MAX.AND P2, P3, R26.reuse, R24.reuse, PT ;  /* 0x000000181a00722a */ /* 0x140fe20003b4f000 */
[----:B------:R-:W-:Y:S01]  /*0350*/  IMAD.MOV.U32 R9, RZ, RZ, R25 ;  /* 0x000000ffff097224 */ /* 0x000fe200078e0019 */
[C---:B------:R-:W-:Y:S01]  /*0360*/  DADD R2, R26.reuse, R24 ;  /* 0x000000001a027229 */ /* 0x040fe20000000018 */
[----:B------:R-:W-:Y:S01]  /*0370*/  MOV R6, R27 ;  /* 0x0000001b00067202 */ /* 0x000fe20000000f00 */
[----:B------:R-:W-:Y:S01]  /*0380*/  DADD R4, R26, R22 ;  /* 0x000000001a047229 */ /* 0x000fe20000000016 */
[----:B------:R-:W-:Y:S01]  /*0390*/  IMAD.MOV.U32 R0, RZ, RZ, R26 ;  /* 0x000000ffff007224 */ /* 0x000fe200078e001a */
[----:B------:R-:W-:Y:S01]  /*03a0*/  UMOV UR6, 0x32818ed5 ;  /* 0x32818ed500067882 */ /* 0x000fe20000000000 */
[----:B------:R-:W-:Y:S01]  /*03b0*/  FSEL R13, R6, R9, P2 ;  /* 0x00000009060d7208 */ /* 0x000fe20001000000 */
[----:B------:R-:W-:Y:S01]  /*03c0*/  IMAD.MOV.U32 R7, RZ, RZ, R24 ;  /* 0x000000ffff077224 */ /* 0x000fe200078e0018 */
[----:B------:R-:W-:-:S03]  /*03d0*/  UMOV UR7, 0x47b691ca ;  /* 0x47b691ca00077882 */ /* 0x000fc60000000000 */
[----:B------:R-:W-:Y:S01]  /*03e0*/  DSETP.MIN.AND P0, P1, R2, R4, PT ;  /* 0x000000040200722a */ /* 0x000fe20003900000 */
[----:B------:R-:W-:Y:S01]  /*03f0*/  SEL R8, R0, R7, P2 ;  /* 0x0000000700087207 */ /* 0x000fe20001000000 */
[----:B------:R-:W-:Y:S01]  /*0400*/  IMAD.MOV.U32 R0, RZ, RZ, R2 ;  /* 0x000000ffff007224 */ /* 0x000fe200078e0002 */
[----:B------:R-:W-:Y:S01]  /*0410*/  @P3 LOP3.LUT R13, R9, 0x80000, RZ, 0xfc, !PT ;  /* 0x00080000090d3812 */ /* 0x000fe200078efcff */
[----:B------:R-:W-:Y:S01]  /*0420*/  DADD R6, R24, R22 ;  /* 0x0000000018067229 */ /* 0x000fe20000000016 */
[----:B------:R-:W-:Y:S02]  /*0430*/  MOV R10, R5 ;  /* 0x00000005000a7202 */ /* 0x000fe40000000f00 */
[----:B------:R-:W-:Y:S01]  /*0440*/  SEL R2, R0, R4, P0 ;  /* 0x0000000400027207 */ /* 0x000fe20000000000 */
[----:B------:R-:W-:Y:S01]  /*0450*/  IMAD.MOV.U32 R9, RZ, RZ, R13 ;  /* 0x000000ffff097224 */ /* 0x000fe200078e000d */
[----:B------:R-:W-:Y:S01]  /*0460*/  FSEL R3, R3, R10, P0 ;  /* 0x0000000a03037208 */ /* 0x000fe20000000000 */
[----:B------:R-:W-:Y:S01]  /*0470*/  IMAD.MOV.U32 R0, RZ, RZ, R22 ;  /* 0x000000ffff007224 */ /* 0x000fe200078e0016 */
[----:B------:R-:W-:Y:S01]  /*0480*/  MOV R4, R23 ;  /* 0x0000001700047202 */ /* 0x000fe20000000f00 */
[----:B------:R-:W-:Y:S01]  /*0490*/  IMAD.MOV.U32 R17, RZ, RZ, R9 ;  /* 0x000000ffff117224 */ /* 0x000fe200078e0009 */
[----:B------:R-:W-:Y:S01]  /*04a0*/  MOV R13, R8 ;  /* 0x00000008000d7202 */ /* 0x000fe20000000f00 */
[----:B------:R-:W-:Y:S01]  /*04b0*/  DSETP.MAX.AND P2, P3, R22, R8, PT ;  /* 0x000000081600722a */ /* 0x000fe20003b4f000 */
[----:B------:R-:W-:Y:S01]  /*04c0*/  @P1 LOP3.LUT R3, R10, 0x80000, RZ, 0xfc, !PT ;  /* 0x000800000a031812 */ /* 0x000fe200078efcff */
[----:B------:R-:W-:-:S04]  /*04d0*/  IMAD.MOV.U32 R5, RZ, RZ, R6 ;  /* 0x000000ffff057224 */ /* 0x000fc800078e0006 */
[----:B------:R-:W-:Y:S01]  /*04e0*/  FSEL R19, R4, R17, P2 ;  /* 0x0000001104137208 */ /* 0x000fe20001000000 */
[----:B------:R-:W-:Y:S01]  /*04f0*/  DSETP.MIN.AND P0, P1, R2, R6, PT ;  /* 0x000000060200722a */ /* 0x000fe20003900000 */
[----:B------:R-:W-:Y:S01]  /*0500*/  SEL R4, R0, R13, P2 ;  /* 0x0000000d00047207 */ /* 0x000fe20001000000 */
[----:B------:R-:W-:-:S04]  /*0510*/  IMAD.MOV.U32 R0, RZ, RZ, R3 ;  /* 0x000000ffff007224 */ /* 0x000fc800078e0003 */
[----:B------:R-:W-:Y:S02]  /*0520*/  SEL R2, R2, R5, P0 ;  /* 0x0000000502027207 */ /* 0x000fe40000000000 */
[----:B------:R-:W-:Y:S02]  /*0530*/  @P3 LOP3.LUT R19, R17, 0x80000, RZ, 0xfc, !PT ;  /* 0x0008000011133812 */ /* 0x000fe400078efcff */
[----:B------:R-:W-:-:S03]  /*0540*/  FSEL R9, R0, R7, P0 ;  /* 0x0000000700097208 */ /* 0x000fc60000000000 */
[----:B------:R-:W-:Y:S01]  /*0550*/  IMAD.MOV.U32 R5, RZ, RZ, R19 ;  /* 0x000000ffff057224 */ /* 0x000fe200078e0013 */
[----:B------:R-:W-:-:S04]  /*0560*/  @P1 LOP3.LUT R9, R7, 0x80000, RZ, 0xfc, !PT ;  /* 0x0008000007091812 */ /* 0x000fc800078efcff */
[----:B------:R-:W-:Y:S01]  /*0570*/  MOV R3, R9 ;  /* 0x0000000900037202 */ /* 0x000fe20000000f00 */
[----:B------:R-:W-:Y:S01]  /*0580*/  DSETP.GT.AND P0, PT, R4, UR6, PT ;  /* 0x0000000604007e2a */ /* 0x000fe2000bf04000 */
[----:B------:R-:W-:Y:S01]  /*0590*/  UMOV UR6, 0xb63fdaab ;  /* 0xb63fdaab00067882 */ /* 0x000fe20000000000 */
[----:B------:R-:W-:-:S04]  /*05a0*/  UMOV UR7, 0x38146abc ;  /* 0x38146abc00077882 */ /* 0x000fc80000000000 */
[----:B------:R-:W-:-:S14]  /*05b0*/  DSETP.LT.OR P0, PT, R2, UR6, P0 ;  /* 0x0000000602007e2a */ /* 0x000fdc0008701400 */
[----:B------:R-:W-:Y:S05]  /*05c0*/  @P0 BRA `(.L_x_2) ;  /* 0x0000003400080947 */ /* 0x000fea0003800000 */
[----:B------:R-:W-:-:S07]  /*05d0*/  IMAD.MOV.U32 R0, RZ, RZ, RZ ;  /* 0x000000ffff007224 */ /* 0x000fce00078e00ff */
.L_x_52:
[----:B------:R-:W0:Y:S01]  /*05e0*/  MUFU.RSQ64H R5, R27 ;  /* 0x0000001b00057308 */ /* 0x000e220000001c00 */
[----:B------:R-:W-:Y:S01]  /*05f0*/  VIADD R4, R27, 0xfcb00000 ;  /* 0xfcb000001b047836 */ /* 0x000fe20000000000 */
[----:B------:R-:W-:Y:S01]  /*0600*/  MOV R6, 0x0 ;  /* 0x0000000000067802 */ /* 0x000fe20000000f00 */
[----:B------:R-:W-:Y:S01]  /*0610*/  IMAD.MOV.U32 R7, RZ, RZ, 0x3fd80000 ;  /* 0x3fd80000ff077424 */ /* 0x000fe200078e00ff */
[----:B------:R-:W-:Y:S02]  /*0620*/  BSSY.RECONVERGENT B2, `(.L_x_3) ;  /* 0x0000017000027945 */ /* 0x000fe40003800200 */
[----:B------:R-:W-:Y:S01]  /*0630*/  ISETP.GE.U32.AND P0, PT, R4, 0x7ca00000, PT ;  /* 0x7ca000000400780c */ /* 0x000fe20003f06070 */
[----:B0-----:R-:W-:-:S08]  /*0640*/  DMUL R2, R4, R4 ;  /* 0x0000000404027228 */ /* 0x001fd00000000000 */
[----:B------:R-:W-:-:S08]  /*0650*/  DFMA R2, -R2, R26, 1 ;  /* 0x3ff000000202742b */ /* 0x000fd0000000011a */
[----:B------:R-:W-:Y:S02]  /*0660*/  DFMA R6, R2, R6, 0.5 ;  /* 0x3fe000000206742b */ /* 0x000fe40000000006 */
[----:B------:R-:W-:-:S08]  /*0670*/  DMUL R2, R4, R2 ;  /* 0x0000000204027228 */ /* 0x000fd00000000000 */
[----:B------:R-:W-:-:S08]  /*0680*/  DFMA R6, R6, R2, R4 ;  /* 0x000000020606722b */ /* 0x000fd00000000004 */
[----:B------:R-:W-:Y:S02]  /*0690*/  DMUL R12, R6, R26 ;  /* 0x0000001a060c7228 */ /* 0x000fe40000000000 */
[----:B------:R-:W-:Y:S01]  /*06a0*/  VIADD R3, R7, 0xfff00000 ;  /* 0xfff0000007037836 */ /* 0x000fe20000000000 */
[----:B------:R-:W-:-:S05]  /*06b0*/  MOV R2, R6 ;  /* 0x0000000600027202 */ /* 0x000fca0000000f00 */
[----:B------:R-:W-:-:S08]  /*06c0*/  DFMA R8, R12, -R12, R26 ;  /* 0x8000000c0c08722b */ /* 0x000fd0000000001a */
[----:B------:R-:W-:Y:S01]  /*06d0*/  DFMA R18, R8, R2, R12 ;  /* 0x000000020812722b */ /* 0x000fe2000000000c */
[----:B------:R-:W-:Y:S10]  /*06e0*/  @!P0 BRA `(.L_x_4) ;  /* 0x0000000000288947 */ /* 0x000ff40003800000 */
[----:B------:R-:W-:Y:S01]  /*06f0*/  IMAD.MOV.U32 R10, RZ, RZ, R6 ;  /* 0x000000ffff0a7224 */ /* 0x000fe200078e0006 */
[----:B------:R-:W-:Y:S01]  /*0700*/  MOV R7, R13 ;  /* 0x0000000d00077202 */ /* 0x000fe20000000f00 */
[----:B------:R-:W-:Y:S01]  /*0710*/  IMAD.MOV.U32 R6, RZ, RZ, R12 ;  /* 0x000000ffff067224 */ /* 0x000fe200078e000c */
[----:B------:R-:W-:Y:S01]  /*0720*/  MOV R12, 0x770 ;  /* 0x00000770000c7802 */ /* 0x000fe20000000f00 */
[----:B------:R-:W-:Y:S01]  /*0730*/  IMAD.MOV.U32 R5, RZ, RZ, R3 ;  /* 0x000000ffff057224 */ /* 0x000fe200078e0003 */
[----:B------:R-:W-:Y:S01]  /*0740*/  MOV R3, R27 ;  /* 0x0000001b00037202 */ /* 0x000fe20000000f00 */
[----:B------:R-:W-:-:S07]  /*0750*/  IMAD.MOV.U32 R2, RZ, RZ, R26 ;  /* 0x000000ffff027224 */ /* 0x000fce00078e001a */
[----:B------:R-:W-:Y:S05]  /*0760*/  CALL.REL.NOINC `($__internal_1_$__cuda_sm20_dsqrt_rn_f64_mediumpath_v1) ;  /* 0x000000c800d47944 */ /* 0x000fea0003c00000 */
[----:B------:R-:W-:Y:S02]  /*0770*/  IMAD.MOV.U32 R18, RZ, RZ, R2 ;  /* 0x000000ffff127224 */ /* 0x000fe400078e0002 */
[----:B------:R-:W-:-:S07]  /*0780*/  IMAD.MOV.U32 R19, RZ, RZ, R3 ;  /* 0x000000ffff137224 */ /* 0x000fce00078e0003 */
.L_x_4:
[----:B------:R-:W-:Y:S05]  /*0790*/  BSYNC.RECONVERGENT B2 ;  /* 0x0000000000027941 */ /* 0x000fea0003800200 */
.L_x_3:
[----:B------:R-:W0:Y:S01]  /*07a0*/  MUFU.RSQ64H R5, R25 ;  /* 0x0000001900057308 */ /* 0x000e220000001c00 */
[----:B------:R-:W-:Y:S01]  /*07b0*/  IADD3 R4, PT, PT, R25, -0x3500000, RZ ;  /* 0xfcb0000019047810 */ /* 0x000fe20007ffe0ff */
[----:B------:R-:W-:Y:S01]  /*07c0*/  IMAD.MOV.U32 R6, RZ, RZ, 0x0 ;  /* 0x00000000ff067424 */ /* 0x000fe200078e00ff */
[----:B------:R-:W-:Y:S01]  /*07d0*/  BSSY.RECONVERGENT B2, `(.L_x_5) ;  /* 0x0000018000027945 */ /* 0x000fe20003800200 */
[----:B------:R-:W-:Y:S01]  /*07e0*/  IMAD.MOV.U32 R7, RZ, RZ, 0x3fd80000 ;  /* 0x3fd80000ff077424 */ /* 0x000fe200078e00ff */
[----:B------:R-:W-:Y:S02]  /*07f0*/  ISETP.GE.U32.AND P0, PT, R4, 0x7ca00000, PT ;  /* 0x7ca000000400780c */ /* 0x000fe40003f06070 */
[----:B0-----:R-:W-:-:S08]  /*0800*/  DMUL R2, R4, R4 ;  /* 0x0000000404027228 */ /* 0x001fd00000000000 */
[----:B------:R-:W-:-:S08]  /*0810*/  DFMA R2, -R2, R24, 1 ;  /* 0x3ff000000202742b */ /* 0x000fd00000000118 */
[----:B------:R-:W-:Y:S02]  /*0820*/  DFMA R6, R2, R6, 0.5 ;  /* 0x3fe000000206742b */ /* 0x000fe40000000006 */
[----:B------:R-:W-:-:S08]  /*0830*/  DMUL R2, R4, R2 ;  /* 0x0000000204027228 */ /* 0x000fd00000000000 */
[----:B------:R-:W-:-:S08]  /*0840*/  DFMA R6, R6, R2, R4 ;  /* 0x000000020606722b */ /* 0x000fd00000000004 */
[----:B------:R-:W-:Y:S02]  /*0850*/  DMUL R12, R6, R24 ;  /* 0x00000018060c7228 */ /* 0x000fe40000000000 */
[----:B------:R-:W-:Y:S01]  /*0860*/  IADD3 R3, PT, PT, R7, -0x100000, RZ ;  /* 0xfff0000007037810 */ /* 0x000fe20007ffe0ff */
[----:B------:R-:W-:-:S05]  /*0870*/  IMAD.MOV.U32 R2, RZ, RZ, R6 ;  /* 0x000000ffff027224 */ /* 0x000fca00078e0006 */
[----:B------:R-:W-:-:S08]  /*0880*/  DFMA R8, R12, -R12, R24 ;  /* 0x8000000c0c08722b */ /* 0x000fd00000000018 */
[----:B------:R-:W-:Y:S01]  /*0890*/  DFMA R16, R8, R2, R12 ;  /* 0x000000020810722b */ /* 0x000fe2000000000c */
[----:B------:R-:W-:Y:S10]  /*08a0*/  @!P0 BRA `(.L_x_6) ;  /* 0x0000000000288947 */ /* 0x000ff40003800000 */
[----:B------:R-:W-:Y:S01]  /*08b0*/  IMAD.MOV.U32 R10, RZ, RZ, R6 ;  /* 0x000000ffff0a7224 */ /* 0x000fe200078e0006 */
[----:B------:R-:W-:Y:S01]  /*08c0*/  MOV R6, R12 ;  /* 0x0000000c00067202 */ /* 0x000fe20000000f00 */
[----:B------:R-:W-:Y:S01]  /*08d0*/  IMAD.MOV.U32 R5, RZ, RZ, R3 ;  /* 0x000000ffff057224 */ /* 0x000fe200078e0003 */
[----:B------:R-:W-:Y:S01]  /*08e0*/  MOV R2, R24 ;  /* 0x0000001800027202 */ /* 0x000fe20000000f00 */
[----:B------:R-:W-:Y:S01]  /*08f0*/  IMAD.MOV.U32 R7, RZ, RZ, R13 ;  /* 0x000000ffff077224 */ /* 0x000fe200078e000d */
[----:B------:R-:W-:Y:S01]  /*0900*/  MOV R12, 0x930 ;  /* 0x00000930000c7802 */ /* 0x000fe20000000f00 */
[----:B------:R-:W-:-:S07]  /*0910*/  IMAD.MOV.U32 R3, RZ, RZ, R25 ;  /* 0x000000ffff037224 */ /* 0x000fce00078e0019 */
[----:B------:R-:W-:Y:S05]  /*0920*/  CALL.REL.NOINC `($__internal_1_$__cuda_sm20_dsqrt_rn_f64_mediumpath_v1) ;  /* 0x000000c800647944 */ /* 0x000fea0003c00000 */
[----:B------:R-:W-:Y:S01]  /*0930*/  IMAD.MOV.U32 R16, RZ, RZ, R2 ;  /* 0x000000ffff107224 */ /* 0x000fe200078e0002 */
[----:B------:R-:W-:-:S07]  /*0940*/  MOV R17, R3 ;  /* 0x0000000300117202 */ /* 0x000fce0000000f00 */
.L_x_6:
[----:B------:R-:W-:Y:S05]  /*0950*/  BSYNC.RECONVERGENT B2 ;  /* 0x0000000000027941 */ /* 0x000fea0003800200 */
.L_x_5:
        /* <DEDUP_REMOVED lines=12> */
[----:B------:R-:W-:Y:S02]  /*0a20*/  VIADD R13, R7, 0xfff00000 ;  /* 0xfff00000070d7836 */ /* 0x000fe40000000000 */
[----:B------:R-:W-:-:S04]  /*0a30*/  IMAD.MOV.U32 R12, RZ, RZ, R6 ;  /* 0x000000ffff0c7224 */ /* 0x000fc800078e0006 */
[----:B------:R-:W-:-:S08]  /*0a40*/  DFMA R8, R20, -R20, R22 ;  /* 0x800000141408722b */ /* 0x000fd00000000016 */
[----:B------:R-:W-:Y:S01]  /*0a50*/  DFMA R2, R8, R12, R20 ;  /* 0x0000000c0802722b */ /* 0x000fe20000000014 */
[----:B------:R-:W-:Y:S10]  /*0a60*/  @!P0 BRA `(.L_x_8) ;  /* 0x0000000000208947 */ /* 0x000ff40003800000 */
[----:B------:R-:W-:Y:S01]  /*0a70*/  MOV R10, R6 ;  /* 0x00000006000a7202 */ /* 0x000fe20000000f00 */
[----:B------:R-:W-:Y:S01]  /*0a80*/  IMAD.MOV.U32 R6, RZ, RZ, R20 ;  /* 0x000000ffff067224 */ /* 0x000fe200078e0014 */
[----:B------:R-:W-:Y:S01]  /*0a90*/  MOV R5, R13 ;  /* 0x0000000d00057202 */ /* 0x000fe20000000f00 */
[----:B------:R-:W-:Y:S01]  /*0aa0*/  IMAD.MOV.U32 R7, RZ, RZ, R21 ;  /* 0x000000ffff077224 */ /* 0x000fe200078e0015 */
[----:B------:R-:W-:Y:S01]  /*0ab0*/  MOV R12, 0xaf0 ;  /* 0x00000af0000c7802 */ /* 0x000fe20000000f00 */
[----:B------:R-:W-:Y:S02]  /*0ac0*/  IMAD.MOV.U32 R2, RZ, RZ, R22 ;  /* 0x000000ffff027224 */ /* 0x000fe400078e0016 */
[----:B------:R-:W-:-:S07]  /*0ad0*/  IMAD.MOV.U32 R3, RZ, RZ, R23 ;  /* 0x000000ffff037224 */ /* 0x000fce00078e0017 */
[----:B------:R-:W-:Y:S05]  /*0ae0*/  CALL.REL.NOINC `($__internal_1_$__cuda_sm20_dsqrt_rn_f64_mediumpath_v1) ;  /* 0x000000c400f47944 */ /* 0x000fea0003c00000 */
.L_x_8:
[----:B------:R-:W-:Y:S05]  /*0af0*/  BSYNC.RECONVERGENT B2 ;  /* 0x0000000000027941 */ /* 0x000fea0003800200 */
.L_x_7:
[----:B------:R-:W-:Y:S01]  /*0b00*/  DADD R4, R2, R16 ;  /* 0x0000000002047229 */ /* 0x000fe20000000010 */
[----:B------:R-:W-:Y:S01]  /*0b10*/  UMOV UR6, 0x55555555 ;  /* 0x5555555500067882 */ /* 0x000fe20000000000 */
[----:B------:R-:W-:Y:S01]  /*0b20*/  UMOV UR7, 0x3fd55555 ;  /* 0x3fd5555500077882 */ /* 0x000fe20000000000 */
[----:B------:R-:W-:Y:S05]  /*0b30*/  BSSY.RECONVERGENT B2, `(.L_x_9) ;  /* 0x0000022000027945 */ /* 0x000fea0003800200 */
[----:B------:R-:W-:-:S08]  /*0b40*/  DMUL R4, R4, R18 ;  /* 0x0000001204047228 */ /* 0x000fd00000000000 */
[----:B------:R-:W-:-:S08]  /*0b50*/  DFMA R4, R2, R16, R4 ;  /* 0x000000100204722b */ /* 0x000fd00000000004 */
[C---:B------:R-:W-:Y:S02]  /*0b60*/  DADD R20, R4.reuse, R26 ;  /* 0x0000000004147229 */ /* 0x040fe4000000001a */
[C---:B------:R-:W-:Y:S02]  /*0b70*/  DADD R18, R4.reuse, R24 ;  /* 0x0000000004127229 */ /* 0x040fe40000000018 */
[----:B------:R-:W-:-:S04]  /*0b80*/  DADD R16, R4, R22 ;  /* 0x0000000004107229 */ /* 0x000fc80000000016 */
[----:B------:R-:W-:Y:S02]  /*0b90*/  DMUL R20, R20, 0.25 ;  /* 0x3fd0000014147828 */ /* 0x000fe40000000000 */
[----:B------:R-:W-:Y:S02]  /*0ba0*/  DMUL R18, R18, 0.25 ;  /* 0x3fd0000012127828 */ /* 0x000fe40000000000 */
[----:B------:R-:W-:-:S06]  /*0bb0*/  DMUL R16, R16, 0.25 ;  /* 0x3fd0000010107828 */ /* 0x000fcc0000000000 */
[----:B------:R-:W-:-:S08]  /*0bc0*/  DADD R2, R20, R18 ;  /* 0x0000000014027229 */ /* 0x000fd00000000012 */
[----:B------:R-:W-:-:S08]  /*0bd0*/  DADD R2, R16, R2 ;  /* 0x0000000010027229 */ /* 0x000fd00000000002 */
[----:B------:R-:W-:Y:S01]  /*0be0*/  DMUL R28, R2, UR6 ;  /* 0x00000006021c7c28 */ /* 0x000fe20008000000 */
[----:B------:R-:W-:-:S05]  /*0bf0*/  MOV R2, 0x1 ;  /* 0x0000000100027802 */ /* 0x000fca0000000f00 */
[----:B------:R-:W0:Y:S02]  /*0c00*/  MUFU.RCP64H R3, R29 ;  /* 0x0000001d00037308 */ /* 0x000e240000001800 */
[----:B------:R-:W-:-:S10]  /*0c10*/  DADD R8, -R20, R28 ;  /* 0x0000000014087229 */ /* 0x000fd4000000011c */
[----:B------:R-:W-:Y:S01]  /*0c20*/  FSETP.GEU.AND P1, PT, |R9|, 6.5827683646048100446e-37, PT ;  /* 0x036000000900780b */ /* 0x000fe20003f2e200 */
[----:B0-----:R-:W-:-:S08]  /*0c30*/  DFMA R4, -R28, R2, 1 ;  /* 0x3ff000001c04742b */ /* 0x001fd00000000102 */
[----:B------:R-:W-:-:S08]  /*0c40*/  DFMA R4, R4, R4, R4 ;  /* 0x000000040404722b */ /* 0x000fd00000000004 */
[----:B------:R-:W-:-:S08]  /*0c50*/  DFMA R4, R2, R4, R2 ;  /* 0x000000040204722b */ /* 0x000fd00000000002 */
[----:B------:R-:W-:-:S08]  /*0c60*/  DFMA R2, -R28, R4, 1 ;  /* 0x3ff000001c02742b */ /* 0x000fd00000000104 */
[----:B------:R-:W-:-:S08]  /*0c70*/  DFMA R2, R4, R2, R4 ;  /* 0x000000020402722b */ /* 0x000fd00000000004 */
[----:B------:R-:W-:-:S08]  /*0c80*/  DMUL R4, R8, R2 ;  /* 0x0000000208047228 */ /* 0x000fd00000000000 */
[----:B------:R-:W-:-:S08]  /*0c90*/  DFMA R6, -R28, R4, R8 ;  /* 0x000000041c06722b */ /* 0x000fd00000000108 */
[----:B------:R-:W-:-:S10]  /*0ca0*/  DFMA R4, R2, R6, R4 ;  /* 0x000000060204722b */ /* 0x000fd40000000004 */
[----:B------:R-:W-:-:S05]  /*0cb0*/  FFMA R2, RZ, R29, R5 ;  /* 0x0000001dff027223 */ /* 0x000fca0000000005 */
[----:B------:R-:W-:-:S13]  /*0cc0*/  FSETP.GT.AND P0, PT, |R2|, 1.469367938527859385e-39, PT ;  /* 0x001000000200780b */ /* 0x000fda0003f04200 */
[----:B------:R-:W-:Y:S05]  /*0cd0*/  @P0 BRA P1, `(.L_x_10) ;  /* 0x00000000001c0947 */ /* 0x000fea0000800000 */
[----:B------:R-:W-:Y:S01]  /*0ce0*/  IMAD.MOV.U32 R6, RZ, RZ, R8 ;  /* 0x000000ffff067224 */ /* 0x000fe200078e0008 */
[----:B------:R-:W-:Y:S01]  /*0cf0*/  MOV R4, R28 ;  /* 0x0000001c00047202 */ /* 0x000fe20000000f00 */
[----:B------:R-:W-:Y:S01]  /*0d00*/  IMAD.MOV.U32 R5, RZ, RZ, R9 ;  /* 0x000000ffff057224 */ /* 0x000fe200078e0009 */
[----:B------:R-:W-:Y:S01]  /*0d10*/  MOV R2, 0xd40 ;  /* 0x00000d4000027802 */ /* 0x000fe20000000f00 */
[----:B------:R-:W-:-:S07]  /*0d20*/  IMAD.MOV.U32 R3, RZ, RZ, R29 ;  /* 0x000000ffff037224 */ /* 0x000fce00078e001d */
[----:B------:R-:W-:Y:S05]  /*0d30*/  CALL.REL.NOINC `($__internal_0_$__cuda_sm20_div_rn_f64_full) ;  /* 0x000000bc00c87944 */ /* 0x000fea0003c00000 */
[----:B------:R-:W-:-:S07]  /*0d40*/  IMAD.MOV.U32 R5, RZ, RZ, R3 ;  /* 0x000000ffff057224 */ /* 0x000fce00078e0003 */
.L_x_10:
[----:B------:R-:W-:Y:S05]  /*0d50*/  BSYNC.RECONVERGENT B2 ;  /* 0x0000000000027941 */ /* 0x000fea0003800200 */
.L_x_9:
[----:B------:R-:W0:Y:S01]  /*0d60*/  MUFU.RCP64H R3, R29 ;  /* 0x0000001d00037308 */ /* 0x000e220000001800 */
[----:B------:R-:W-:Y:S01]  /*0d70*/  MOV R2, 0x1 ;  /* 0x0000000100027802 */ /* 0x000fe20000000f00 */
[----:B------:R-:W-:Y:S01]  /*0d80*/  DADD R8, R28, -R18 ;  /* 0x000000001c087229 */ /* 0x000fe20000000812 */
[----:B------:R-:W-:Y:S01]  /*0d90*/  BSSY.RECONVERGENT B2, `(.L_x_11) ;  /* 0x0000017000027945 */ /* 0x000fe20003800200 */
[----:B------:R-:W-:Y:S02]  /*0da0*/  IMAD.MOV.U32 R32, RZ, RZ, R4 ;  /* 0x000000ffff207224 */ /* 0x000fe400078e0004 */
[----:B------:R-:W-:-:S06]  /*0db0*/  IMAD.MOV.U32 R33, RZ, RZ, R5 ;  /* 0x000000ffff217224 */ /* 0x000fcc00078e0005 */
        /* <DEDUP_REMOVED lines=12> */
[----:B------:R-:W-:Y:S01]  /*0e80*/  MOV R6, R8 ;  /* 0x0000000800067202 */ /* 0x000fe20000000f00 */
[----:B------:R-:W-:Y:S01]  /*0e90*/  IMAD.MOV.U32 R5, RZ, RZ, R9 ;  /* 0x000000ffff057224 */ /* 0x000fe200078e0009 */
[----:B------:R-:W-:Y:S01]  /*0ea0*/  MOV R3, R29 ;  /* 0x0000001d00037202 */ /* 0x000fe20000000f00 */
[----:B------:R-:W-:Y:S01]  /*0eb0*/  IMAD.MOV.U32 R4, RZ, RZ, R28 ;  /* 0x000000ffff047224 */ /* 0x000fe200078e001c */
[----:B------:R-:W-:-:S07]  /*0ec0*/  MOV R2, 0xee0 ;  /* 0x00000ee000027802 */ /* 0x000fce0000000f00 */
[----:B------:R-:W-:Y:S05]  /*0ed0*/  CALL.REL.NOINC `($__internal_0_$__cuda_sm20_div_rn_f64_full) ;  /* 0x000000bc00607944 */ /* 0x000fea0003c00000 */
[----:B------:R-:W-:Y:S02]  /*0ee0*/  IMAD.MOV.U32 R30, RZ, RZ, R4 ;  /* 0x000000ffff1e7224 */ /* 0x000fe400078e0004 */
[----:B------:R-:W-:-:S07]  /*0ef0*/  IMAD.MOV.U32 R31, RZ, RZ, R3 ;  /* 0x000000ffff1f7224 */ /* 0x000fce00078e0003 */
.L_x_12:
[----:B------:R-:W-:Y:S05]  /*0f00*/  BSYNC.RECONVERGENT B2 ;  /* 0x0000000000027941 */ /* 0x000fea0003800200 */
.L_x_11:
[----:B------:R-:W0:Y:S01]  /*0f10*/  MUFU.RCP64H R3, R29 ;  /* 0x0000001d00037308 */ /* 0x000e220000001800 */
[----:B------:R-:W-:Y:S01]  /*0f20*/  MOV R2, 0x1 ;  /* 0x0000000100027802 */ /* 0x000fe20000000f00 */
[C---:B------:R-:W-:Y:S01]  /*0f30*/  DADD R6, R28.reuse, -R16 ;  /* 0x000000001c067229 */ /* 0x040fe20000000810 */
[----:B------:R-:W-:Y:S09]  /*0f40*/  BSSY.RECONVERGENT B2, `(.L_x_13) ;  /* 0x0000013000027945 */ /* 0x000ff20003800200 */
        /* <DEDUP_REMOVED lines=15> */
[----:B------:R-:W-:-:S07]  /*1040*/  MOV R2, 0x1060 ;  /* 0x0000106000027802 */ /* 0x000fce0000000f00 */
[----:B------:R-:W-:Y:S05]  /*1050*/  CALL.REL.NOINC `($__internal_0_$__cuda_sm20_div_rn_f64_full) ;  /* 0x000000bc00007944 */ /* 0x000fea0003c00000 */
[----:B------:R-:W-:-:S07]  /*1060*/  IMAD.MOV.U32 R5, RZ, RZ, R3 ;  /* 0x000000ffff057224 */ /* 0x000fce00078e0003 */
.L_x_14:
[----:B------:R-:W-:Y:S05]  /*1070*/  BSYNC.RECONVERGENT B2 ;  /* 0x0000000000027941 */ /* 0x000fea0003800200 */
.L_x_13:
[----:B------:R-:W-:Y:S01]  /*1080*/  DSETP.MAX.AND P0, P1, |R32|, |R30|, PT ;  /* 0x4000001e2000722a */ /* 0x000fe2000390f200 */
[----:B------:R-:W-:Y:S01]  /*1090*/  IMAD.MOV.U32 R2, RZ, RZ, R33 ;  /* 0x000000ffff027224 */ /* 0x000fe200078e0021 */
[----:B------:R-:W-:Y:S01]  /*10a0*/  MOV R7, R31 ;  /* 0x0000001f00077202 */ /* 0x000fe20000000f00 */
[----:B------:R-:W-:Y:S01]  /*10b0*/  IMAD.MOV.U32 R3, RZ, RZ, R30 ;  /* 0x000000ffff037224 */ /* 0x000fe200078e001e */
[----:B------:R-:W-:Y:S01]  /*10c0*/  UMOV UR6, 0x47ae147b ;  /* 0x47ae147b00067882 */ /* 0x000fe20000000000 */
[----:B------:R-:W-:Y:S01]  /*10d0*/  UMOV UR7, 0x3fb47ae1 ;  /* 0x3fb47ae100077882 */ /* 0x000fe20000000000 */
[----:B------:R-:W-:Y:S01]  /*10e0*/  FSEL R9, |R2|, |R7|, P0 ;  /* 0x4000000702097208 */ /* 0x000fe20000000200 */
[----:B------:R-:W-:-:S05]  /*10f0*/  IMAD.MOV.U32 R2, RZ, RZ, R32 ;  /* 0x000000ffff027224 */ /* 0x000fca00078e0020 */
[----:B------:R-:W-:Y:S02]  /*1100*/  SEL R2, R2, R3, P0 ;  /* 0x0000000302027207 */ /* 0x000fe40000000000 */
[----:B------:R-:W-:Y:S02]  /*1110*/  @P1 LOP3.LUT R9, R7, 0x80000, RZ, 0xfc, !PT ;  /* 0x0008000007091812 */ /* 0x000fe400078efcff */
[----:B------:R-:W-:Y:S02]  /*1120*/  MOV R7, R4 ;  /* 0x0000000400077202 */ /* 0x000fe40000000f00 */
[----:B------:R-:W-:Y:S01]  /*1130*/  MOV R3, R9 ;  /* 0x0000000900037202 */ /* 0x000fe20000000f00 */
[----:B------:R-:W-:-:S04]  /*1140*/  IMAD.MOV.U32 R9, RZ, RZ, R5 ;  /* 0x000000ffff097224 */ /* 0x000fc800078e0005 */
[----:B------:R-:W-:Y:S01]  /*1150*/  IMAD.MOV.U32 R6, RZ, RZ, R3 ;  /* 0x000000ffff067224 */ /* 0x000fe200078e0003 */
[----:B------:R-:W-:-:S06]  /*1160*/  DSETP.MAX.AND P0, P1, R2, |R4|, PT ;  /* 0x400000040200722a */ /* 0x000fcc000390f000 */
[----:B------:R-:W-:Y:S02]  /*1170*/  FSEL R13, R6, |R9|, P0 ;  /* 0x40000009060d7208 */ /* 0x000fe40000000000 */
[----:B------:R-:W-:-:S06]  /*1180*/  SEL R2, R2, R7, P0 ;  /* 0x0000000702027207 */ /* 0x000fcc0000000000 */
[----:B------:R-:W-:-:S05]  /*1190*/  @P1 LOP3.LUT R13, R9, 0x80000, RZ, 0xfc, !PT ;  /* 0x00080000090d1812 */ /* 0x000fca00078efcff */
[----:B------:R-:W-:-:S06]  /*11a0*/  IMAD.MOV.U32 R3, RZ, RZ, R13 ;  /* 0x000000ffff037224 */ /* 0x000fcc00078e000d */
[----:B------:R-:W-:-:S14]  /*11b0*/  DSETP.GTU.AND P0, PT, R2, UR6, PT ;  /* 0x0000000602007e2a */ /* 0x000fdc000bf0c000 */
[----:B------:R-:W-:Y:S05]  /*11c0*/  @!P0 BRA `(.L_x_15) ;  /* 0x0000002000f88947 */ /* 0x000fea0003800000 */
        /* <DEDUP_REMOVED lines=27> */
.L_x_17:
[----:B------:R-:W-:Y:S05]  /*1380*/  BSYNC.RECONVERGENT B2 ;  /* 0x0000000000027941 */ /* 0x000fea0003800200 */
.L_x_16:
        /* <DEDUP_REMOVED lines=27> */
.L_x_19:
[----:B------:R-:W-:Y:S05]  /*1540*/  BSYNC.RECONVERGENT B2 ;  /* 0x0000000000027941 */ /* 0x000fea0003800200 */
.L_x_18:
        /* <DEDUP_REMOVED lines=25> */
.L_x_21:
[----:B------:R-:W-:Y:S05]  /*16e0*/  BSYNC.RECONVERGENT B2 ;  /* 0x0000000000027941 */ /* 0x000fea0003800200 */
.L_x_20:
        /* <DEDUP_REMOVED lines=37> */
.L_x_23:
[----:B------:R-:W-:Y:S05]  /*1940*/  BSYNC.RECONVERGENT B2 ;  /* 0x0000000000027941 */ /* 0x000fea0003800200 */
.L_x_22:
[----:B------:R-:W0:Y:S01]  /*1950*/  MUFU.RCP64H R3, R29 ;  /* 0x0000001d00037308 */ /* 0x000e220000001800 */
[----:B------:R-:W-:Y:S01]  /*1960*/  MOV R2, 0x1 ;  /* 0x0000000100027802 */ /* 0x000fe20000000f00 */
[----:B------:R-:W-:Y:S01]  /*1970*/  BSSY.RECONVERGENT B2, `(.L_x_24) ;  /* 0x0000017000027945 */ /* 0x000fe20003800200 */
[----:B------:R-:W-:Y:S02]  /*1980*/  IMAD.MOV.U32 R32, RZ, RZ, R4 ;  /* 0x000000ffff207224 */ /* 0x000fe400078e0004 */
[----:B------:R-:W-:Y:S02]  /*1990*/  IMAD.MOV.U32 R33, RZ, RZ, R5 ;  /* 0x000000ffff217224 */ /* 0x000fe400078e0005 */
[----:B0-----:R-:W-:-:S08]  /*19a0*/  DFMA R6, -R28, R2, 1 ;  /* 0x3ff000001c06742b */ /* 0x001fd00000000102 */
[----:B------:R-:W-:-:S08]  /*19b0*/  DFMA R6, R6, R6, R6 ;  /* 0x000000060606722b */ /* 0x000fd00000000006 */
[----:B------:R-:W-:Y:S02]  /*19c0*/  DFMA R2, R2, R6, R2 ;  /* 0x000000060202722b */ /* 0x000fe40000000002 */
[----:B------:R-:W-:-:S06]  /*19d0*/  DADD R6, -R18, R28 ;  /* 0x0000000012067229 */ /* 0x000fcc000000011c */
[----:B------:R-:W-:-:S04]  /*19e0*/  DFMA R8, -R28, R2, 1 ;  /* 0x3ff000001c08742b */ /* 0x000fc80000000102 */
[----:B------:R-:W-:-:S04]  /*19f0*/  FSETP.GEU.AND P1, PT, |R7|, 6.5827683646048100446e-37, PT ;  /* 0x036000000700780b */ /* 0x000fc80003f2e200 */
        /* <DEDUP_REMOVED lines=9> */
[----:B------:R-:W-:Y:S01]  /*1a90*/  MOV R2, 0x1ac0 ;  /* 0x00001ac000027802 */ /* 0x000fe20000000f00 */
[----:B------:R-:W-:-:S07]  /*1aa0*/  IMAD.MOV.U32 R3, RZ, RZ, R29 ;  /* 0x000000ffff037224 */ /* 0x000fce00078e001d */
[----:B------:R-:W-:Y:S05]  /*1ab0*/  CALL.REL.NOINC `($__internal_0_$__cuda_sm20_div_rn_f64_full) ;  /* 0x000000b000687944 */ /* 0x000fea0003c00000 */
[----:B------:R-:W-:Y:S01]  /*1ac0*/  MOV R30, R4 ;  /* 0x00000004001e7202 */ /* 0x000fe20000000f00 */
[----:B------:R-:W-:-:S07]  /*1ad0*/  IMAD.MOV.U32 R31, RZ, RZ, R3 ;  /* 0x000000ffff1f7224 */ /* 0x000fce00078e0003 */
.L_x_25:
[----:B------:R-:W-:Y:S05]  /*1ae0*/  BSYNC.RECONVERGENT B2 ;  /* 0x0000000000027941 */ /* 0x000fea0003800200 */
.L_x_24:
[----:B------:R-:W0:Y:S01]  /*1af0*/  MUFU.RCP64H R3, R29 ;  /* 0x0000001d00037308 */ /* 0x000e220000001800 */
[----:B------:R-:W-:Y:S01]  /*1b00*/  IMAD.MOV.U32 R2, RZ, RZ, 0x1 ;  /* 0x00000001ff027424 */ /* 0x000fe200078e00ff */
[----:B------:R-:W-:Y:S01]  /*1b10*/  DADD R6, -R16, R28 ;  /* 0x0000000010067229 */ /* 0x000fe2000000011c */
        /* <DEDUP_REMOVED lines=18> */
[----:B------:R-:W-:-:S07]  /*1c40*/  MOV R5, R3 ;  /* 0x0000000300057202 */ /* 0x000fce0000000f00 */
.L_x_27:
[----:B------:R-:W-:Y:S05]  /*1c50*/  BSYNC.RECONVERGENT B2 ;  /* 0x0000000000027941 */ /* 0x000fea0003800200 */
.L_x_26:
[----:B------:R-:W-:Y:S01]  /*1c60*/  DSETP.MAX.AND P0, P1, |R32|, |R30|, PT ;  /* 0x4000001e2000722a */ /* 0x000fe2000390f200 */
[----:B------:R-:W-:Y:S01]  /*1c70*/  IMAD.MOV.U32 R2, RZ, RZ, R33 ;  /* 0x000000ffff027224 */ /* 0x000fe200078e0021 */
[----:B------:R-:W-:Y:S01]  /*1c80*/  UMOV UR6, 0x47ae147b ;  /* 0x47ae147b00067882 */ /* 0x000fe20000000000 */
[----:B------:R-:W-:Y:S01]  /*1c90*/  IMAD.MOV.U32 R7, RZ, RZ, R31 ;  /* 0x000000ffff077224 */ /* 0x000fe200078e001f */
[----:B------:R-:W-:Y:S01]  /*1ca0*/  UMOV UR7, 0x3fb47ae1 ;  /* 0x3fb47ae100077882 */ /* 0x000fe20000000000 */
[----:B------:R-:W-:-:S03]  /*1cb0*/  IMAD.MOV.U32 R3, RZ, RZ, R30 ;  /* 0x000000ffff037224 */ /* 0x000fc600078e001e */
[----:B------:R-:W-:Y:S02]  /*1cc0*/  FSEL R9, |R2|, |R7|, P0 ;  /* 0x4000000702097208 */ /* 0x000fe40000000200 */
[----:B------:R-:W-:-:S04]  /*1cd0*/  MOV R2, R32 ;  /* 0x0000002000027202 */ /* 0x000fc80000000f00 */
[----:B------:R-:W-:Y:S01]  /*1ce0*/  @P1 LOP3.LUT R9, R7, 0x80000, RZ, 0xfc, !PT ;  /* 0x0008000007091812 */ /* 0x000fe200078efcff */
[----:B------:R-:W-:Y:S01]  /*1cf0*/  IMAD.MOV.U32 R7, RZ, RZ, R4 ;  /* 0x000000ffff077224 */ /* 0x000fe200078e0004 */
[----:B------:R-:W-:-:S03]  /*1d00*/  SEL R2, R2, R3, P0 ;  /* 0x0000000302027207 */ /* 0x000fc60000000000 */
[----:B------:R-:W-:Y:S01]  /*1d10*/  IMAD.MOV.U32 R3, RZ, RZ, R9 ;  /* 0x000000ffff037224 */ /* 0x000fe200078e0009 */
[----:B------:R-:W-:-:S03]  /*1d20*/  MOV R9, R5 ;  /* 0x0000000500097202 */ /* 0x000fc60000000f00 */
[----:B------:R-:W-:Y:S02]  /*1d30*/  IMAD.MOV.U32 R6, RZ, RZ, R3 ;  /* 0x000000ffff067224 */ /* 0x000fe400078e0003 */
[----:B------:R-:W-:-:S06]  /*1d40*/  DSETP.MAX.AND P0, P1, R2, |R4|, PT ;  /* 0x400000040200722a */ /* 0x000fcc000390f000 */
[----:B------:R-:W-:Y:S02]  /*1d50*/  FSEL R13, R6, |R9|, P0 ;  /* 0x40000009060d7208 */ /* 0x000fe40000000000 */
[----:B------:R-:W-:-:S06]  /*1d60*/  SEL R2, R2, R7, P0 ;  /* 0x0000000702027207 */ /* 0x000fcc0000000000 */
[----:B------:R-:W-:-:S04]  /*1d70*/  @P1 LOP3.LUT R13, R9, 0x80000, RZ, 0xfc, !PT ;  /* 0x00080000090d1812 */ /* 0x000fc800078efcff */
[----:B------:R-:W-:-:S06]  /*1d80*/  MOV R3, R13 ;  /* 0x0000000d00037202 */ /* 0x000fcc0000000f00 */
        /* <DEDUP_REMOVED lines=9> */
[----:B------:R-:W-:-:S08]  /*1e20*/  DFMA R2, R20, -R2, 1 ;  /* 0x3ff000001402742b */ /* 0x000fd00000000802 */
        /* <DEDUP_REMOVED lines=17> */
[----:B------:R-:W-:Y:S01]  /*1f40*/  MOV R24, R2 ;  /* 0x0000000200187202 */ /* 0x000fe20000000f00 */
[----:B------:R-:W-:-:S07]  /*1f50*/  IMAD.MOV.U32 R25, RZ, RZ, R3 ;  /* 0x000000ffff197224 */ /* 0x000fce00078e0003 */
.L_x_29:
[----:B------:R-:W-:Y:S05]  /*1f60*/  BSYNC.RECONVERGENT B2 ;  /* 0x0000000000027941 */ /* 0x000fea0003800200 */
.L_x_28:
        /* <DEDUP_REMOVED lines=27> */
.L_x_31:
[----:B------:R-:W-:Y:S05]  /*2120*/  BSYNC.RECONVERGENT B2 ;  /* 0x0000000000027941 */ /* 0x000fea0003800200 */
.L_x_30:
[----:B------:R-:W0:Y:S01]  /*2130*/  MUFU.RSQ64H R5, R17 ;  /* 0x0000001100057308 */ /* 0x000e220000001c00 */
[----:B------:R-:W-:Y:S01]  /*2140*/  IADD3 R4, PT, PT, R17, -0x3500000, RZ ;  /* 0xfcb0000011047810 */ /* 0x000fe20007ffe0ff */
[----:B------:R-:W-:Y:S01]  /*2150*/  IMAD.MOV.U32 R6, RZ, RZ, 0x0 ;  /* 0x00000000ff067424 */ /* 0x000fe200078e00ff */
[----:B------:R-:W-:Y:S01]  /*2160*/  BSSY.RECONVERGENT B2, `(.L_x_32) ;  /* 0x0000016000027945 */ /* 0x000fe20003800200 */
[----:B------:R-:W-:Y:S01]  /*2170*/  IMAD.MOV.U32 R7, RZ, RZ, 0x3fd80000 ;  /* 0x3fd80000ff077424 */ /* 0x000fe200078e00ff */
[----:B------:R-:W-:Y:S02]  /*2180*/  ISETP.GE.U32.AND P0, PT, R4, 0x7ca00000, PT ;  /* 0x7ca000000400780c */ /* 0x000fe40003f06070 */
[----:B0-----:R-:W-:-:S08]  /*2190*/  DMUL R2, R4, R4 ;  /* 0x0000000404027228 */ /* 0x001fd00000000000 */
[----:B------:R-:W-:-:S08]  /*21a0*/  DFMA R2, R16, -R2, 1 ;  /* 0x3ff000001002742b */ /* 0x000fd00000000802 */
        /* <DEDUP_REMOVED lines=17> */
.L_x_33:
[----:B------:R-:W-:Y:S05]  /*22c0*/  BSYNC.RECONVERGENT B2 ;  /* 0x0000000000027941 */ /* 0x000fea0003800200 */
.L_x_32:
[----:B------:R-:W-:Y:S01]  /*22d0*/  DADD R4, R2, R22 ;  /* 0x0000000002047229 */ /* 0x000fe20000000016 */
[----:B------:R-:W-:Y:S01]  /*22e0*/  UMOV UR6, 0x55555555 ;  /* 0x5555555500067882 */ /* 0x000fe20000000000 */
[----:B------:R-:W-:Y:S01]  /*22f0*/  UMOV UR7, 0x3fd55555 ;  /* 0x3fd5555500077882 */ /* 0x000fe20000000000 */
[----:B------:R-:W-:Y:S05]  /*2300*/  BSSY.RECONVERGENT B2, `(.L_x_34) ;  /* 0x0000022000027945 */ /* 0x000fea0003800200 */
[----:B------:R-:W-:-:S08]  /*2310*/  DMUL R4, R4, R24 ;  /* 0x0000001804047228 */ /* 0x000fd00000000000 */
[----:B------:R-:W-:-:S08]  /*2320*/  DFMA R4, R2, R22, R4 ;  /* 0x000000160204722b */ /* 0x000fd00000000004 */
[--C-:B------:R-:W-:Y:S02]  /*2330*/  DADD R20, R20, R4.reuse ;  /* 0x0000000014147229 */ /* 0x100fe40000000004 */
[--C-:B------:R-:W-:Y:S02]  /*2340*/  DADD R18, R18, R4.reuse ;  /* 0x0000000012127229 */ /* 0x100fe40000000004 */
[----:B------:R-:W-:-:S04]  /*2350*/  DADD R16, R16, R4 ;  /* 0x0000000010107229 */ /* 0x000fc80000000004 */
[----:B------:R-:W-:Y:S02]  /*2360*/  DMUL R20, R20, 0.25 ;  /* 0x3fd0000014147828 */ /* 0x000fe40000000000 */
[----:B------:R-:W-:Y:S02]  /*2370*/  DMUL R18, R18, 0.25 ;  /* 0x3fd0000012127828 */ /* 0x000fe40000000000 */
[----:B------:R-:W-:-:S06]  /*2380*/  DMUL R16, R16, 0.25 ;  /* 0x3fd0000010107828 */ /* 0x000fcc0000000000 */
[----:B------:R-:W-:-:S08]  /*2390*/  DADD R2, R20, R18 ;  /* 0x0000000014027229 */ /* 0x000fd00000000012 */
[----:B------:R-:W-:-:S08]  /*23a0*/  DADD R2, R16, R2 ;  /* 0x0000000010027229 */ /* 0x000fd00000000002 */
[----:B------:R-:W-:Y:S01]  /*23b0*/  DMUL R28, R2, UR6 ;  /* 0x00000006021c7c28 */ /* 0x000fe20008000000 */
[----:B------:R-:W-:-:S05]  /*23c0*/  IMAD.MOV.U32 R2, RZ, RZ, 0x1 ;  /* 0x00000001ff027424 */ /* 0x000fca00078e00ff */
        /* <DEDUP_REMOVED lines=20> */
[----:B------:R-:W-:-:S07]  /*2510*/  IMAD.MOV.U32 R5, RZ, RZ, R3 ;  /* 0x000000ffff057224 */ /* 0x000fce00078e0003 */
.L_x_35:
[----:B------:R-:W-:Y:S05]  /*2520*/  BSYNC.RECONVERGENT B2 ;  /* 0x0000000000027941 */ /* 0x000fea0003800200 */
.L_x_34:
[----:B------:R-:W0:Y:S01]  /*2530*/  MUFU.RCP64H R3, R29 ;  /* 0x0000001d00037308 */ /* 0x000e220000001800 */
[----:B------:R-:W-:Y:S01]  /*2540*/  IMAD.MOV.U32 R2, RZ, RZ, 0x1 ;  /* 0x00000001ff027424 */ /* 0x000fe200078e00ff */
[----:B------:R-:W-:Y:S01]  /*2550*/  BSSY.RECONVERGENT B2, `(.L_x_36) ;  /* 0x0000017000027945 */ /* 0x000fe20003800200 */
[----:B------:R-:W-:Y:S01]  /*2560*/  MOV R32, R4 ;  /* 0x0000000400207202 */ /* 0x000fe20000000f00 */
[----:B------:R-:W-:-:S03]  /*2570*/  IMAD.MOV.U32 R33, RZ, RZ, R5 ;  /* 0x000000ffff217224 */ /* 0x000fc600078e0005 */
[----:B0-----:R-:W-:-:S08]  /*2580*/  DFMA R6, -R28, R2, 1 ;  /* 0x3ff000001c06742b */ /* 0x001fd00000000102 */
[----:B------:R-:W-:-:S08]  /*2590*/  DFMA R6, R6, R6, R6 ;  /* 0x000000060606722b */ /* 0x000fd00000000006 */
[----:B------:R-:W-:Y:S02]  /*25a0*/  DFMA R2, R2, R6, R2 ;  /* 0x000000060202722b */ /* 0x000fe40000000002 */
[----:B------:R-:W-:-:S06]  /*25b0*/  DADD R6, R28, -R18 ;  /* 0x000000001c067229 */ /* 0x000fcc0000000812 */
        /* <DEDUP_REMOVED lines=14> */
[----:B------:R-:W-:Y:S01]  /*26a0*/  IMAD.MOV.U32 R30, RZ, RZ, R4 ;  /* 0x000000ffff1e7224 */ /* 0x000fe200078e0004 */
[----:B------:R-:W-:-:S07]  /*26b0*/  MOV R31, R3 ;  /* 0x00000003001f7202 */ /* 0x000fce0000000f00 */
.L_x_37:
[----:B------:R-:W-:Y:S05]  /*26c0*/  BSYNC.RECONVERGENT B2 ;  /* 0x0000000000027941 */ /* 0x000fea0003800200 */
.L_x_36:
[----:B------:R-:W0:Y:S01]  /*26d0*/  MUFU.RCP64H R3, R29 ;  /* 0x0000001d00037308 */ /* 0x000e220000001800 */
[----:B------:R-:W-:Y:S01]  /*26e0*/  IMAD.MOV.U32 R2, RZ, RZ, 0x1 ;  /* 0x00000001ff027424 */ /* 0x000fe200078e00ff */
        /* <DEDUP_REMOVED lines=20> */
.L_x_39:
[----:B------:R-:W-:Y:S05]  /*2830*/  BSYNC.RECONVERGENT B2 ;  /* 0x0000000000027941 */ /* 0x000fea0003800200 */
.L_x_38:
[----:B------:R-:W-:Y:S01]  /*2840*/  DSETP.MAX.AND P0, P1, |R32|, |R30|, PT ;  /* 0x4000001e2000722a */ /* 0x000fe2000390f200 */
[----:B------:R-:W-:Y:S01]  /*2850*/  IMAD.MOV.U32 R7, RZ, RZ, R31 ;  /* 0x000000ffff077224 */ /* 0x000fe200078e001f */
[----:B------:R-:W-:Y:S01]  /*2860*/  MOV R2, R33 ;  /* 0x0000002100027202 */ /* 0x000fe20000000f00 */
[----:B------:R-:W-:Y:S01]  /*2870*/  UMOV UR6, 0x47ae147b ;  /* 0x47ae147b00067882 */ /* 0x000fe20000000000 */
[----:B------:R-:W-:Y:S01]  /*2880*/  MOV R3, R30 ;  /* 0x0000001e00037202 */ /* 0x000fe20000000f00 */
[----:B------:R-:W-:Y:S01]  /*2890*/  UMOV UR7, 0x3fb47ae1 ;  /* 0x3fb47ae100077882 */ /* 0x000fe20000000000 */
[----:B------:R-:W-:Y:S01]  /*28a0*/  FSEL R9, |R2|, |R7|, P0 ;  /* 0x4000000702097208 */ /* 0x000fe20000000200 */
[----:B------:R-:W-:-:S05]  /*28b0*/  IMAD.MOV.U32 R2, RZ, RZ, R32 ;  /* 0x000000ffff027224 */ /* 0x000fca00078e0020 */
[----:B------:R-:W-:Y:S02]  /*28c0*/  SEL R2, R2, R3, P0 ;  /* 0x0000000302027207 */ /* 0x000fe40000000000 */
[----:B------:R-:W-:Y:S01]  /*28d0*/  @P1 LOP3.LUT R9, R7, 0x80000, RZ, 0xfc, !PT ;  /* 0x0008000007091812 */ /* 0x000fe200078efcff */
[----:B------:R-:W-:-:S04]  /*28e0*/  IMAD.MOV.U32 R7, RZ, RZ, R4 ;  /* 0x000000ffff077224 */ /* 0x000fc800078e0004 */
[----:B------:R-:W-:Y:S02]  /*28f0*/  IMAD.MOV.U32 R3, RZ, RZ, R9 ;  /* 0x000000ffff037224 */ /* 0x000fe400078e0009 */
[----:B------:R-:W-:-:S03]  /*2900*/  IMAD.MOV.U32 R9, RZ, RZ, R5 ;  /* 0x000000ffff097224 */ /* 0x000fc600078e0005 */
[----:B------:R-:W-:Y:S01]  /*2910*/  MOV R6, R3 ;  /* 0x0000000300067202 */ /* 0x000fe20000000f00 */
        /* <DEDUP_REMOVED lines=34> */
.L_x_41:
[----:B------:R-:W-:Y:S05]  /*2b40*/  BSYNC.RECONVERGENT B2 ;  /* 0x0000000000027941 */ /* 0x000fea0003800200 */
.L_x_40:
        /* <DEDUP_REMOVED lines=27> */
.L_x_43:
[----:B------:R-:W-:Y:S05]  /*2d00*/  BSYNC.RECONVERGENT B2 ;  /* 0x0000000000027941 */ /* 0x000fea0003800200 */
.L_x_42:
        /* <DEDUP_REMOVED lines=25> */
.L_x_45:
[----:B------:R-:W-:Y:S05]  /*2ea0*/  BSYNC.RECONVERGENT B2 ;  /* 0x0000000000027941 */ /* 0x000fea0003800200 */
.L_x_44:
        /* <DEDUP_REMOVED lines=36> */
[----:B------:R-:W-:-:S07]  /*30f0*/  MOV R5, R3 ;  /* 0x0000000300057202 */ /* 0x000fce0000000f00 */
.L_x_47:
[----:B------:R-:W-:Y:S05]  /*3100*/  BSYNC.RECONVERGENT B2 ;  /* 0x0000000000027941 */ /* 0x000fea0003800200 */
.L_x_46:
[----:B------:R-:W0:Y:S01]  /*3110*/  MUFU.RCP64H R3, R29 ;  /* 0x0000001d00037308 */ /* 0x000e220000001800 */
[----:B------:R-:W-:Y:S01]  /*3120*/  IMAD.MOV.U32 R2, RZ, RZ, 0x1 ;  /* 0x00000001ff027424 */ /* 0x000fe200078e00ff */
[----:B------:R-:W-:Y:S01]  /*3130*/  BSSY.RECONVERGENT B2, `(.L_x_48) ;  /* 0x0000017000027945 */ /* 0x000fe20003800200 */
[----:B------:R-:W-:Y:S01]  /*3140*/  IMAD.MOV.U32 R32, RZ, RZ, R4 ;  /* 0x000000ffff207224 */ /* 0x000fe200078e0004 */
[----:B------:R-:W-:-:S03]  /*3150*/  MOV R33, R5 ;  /* 0x0000000500217202 */ /* 0x000fc60000000f00 */
        /* <DEDUP_REMOVED lines=18> */
[----:B------:R-:W-:Y:S02]  /*3280*/  IMAD.MOV.U32 R30, RZ, RZ, R4 ;  /* 0x000000ffff1e7224 */ /* 0x000fe400078e0004 */
[----:B------:R-:W-:-:S07]  /*3290*/  IMAD.MOV.U32 R31, RZ, RZ, R3 ;  /* 0x000000ffff1f7224 */ /* 0x000fce00078e0003 */
.L_x_49:
[----:B------:R-:W-:Y:S05]  /*32a0*/  BSYNC.RECONVERGENT B2 ;  /* 0x0000000000027941 */ /* 0x000fea0003800200 */
.L_x_48:
[----:B------:R-:W0:Y:S01]  /*32b0*/  MUFU.RCP64H R3, R29 ;  /* 0x0000001d00037308 */ /* 0x000e220000001800 */
[----:B------:R-:W-:Y:S01]  /*32c0*/  HFMA2 R2, -RZ, RZ, 0, 5.9604644775390625e-08 ;  /* 0x00000001ff027431 */ /* 0x000fe200000001ff */
        /* <DEDUP_REMOVED lines=20> */
.L_x_51:
[----:B------:R-:W-:Y:S05]  /*3410*/  BSYNC.RECONVERGENT B2 ;  /* 0x0000000000027941 */ /* 0x000fea0003800200 */
.L_x_50:
        /* <DEDUP_REMOVED lines=21> */
[----:B------:R-:W-:-:S05]  /*3570*/  VIADD R0, R0, 0x4 ;  /* 0x0000000400007836 */ /* 0x000fca0000000000 */
[----:B------:R-:W-:-:S13]  /*3580*/  ISETP.NE.AND P0, PT, R0, 0x64, PT ;  /* 0x000000640000780c */ /* 0x000fda0003f05270 */
[----:B------:R-:W-:Y:S05]  /*3590*/  @!P0 BRA `(.L_x_2) ;  /* 0x0000000400148947 */ /* 0x000fea0003800000 */
[----:B------:R-:W-:Y:S05]  /*35a0*/  BRA `(.L_x_52) ;  /* 0xffffffd0000c7947 */ /* 0x000fea000383ffff */
.L_x_15:
[----:B------:R-:W0:Y:S01]  /*35b0*/  MUFU.RSQ64H R13, R29 ;  /* 0x0000001d000d7308 */ /* 0x000e220000001c00 */
[----:B------:R-:W-:Y:S01]  /*35c0*/  IADD3 R12, PT, PT, R29, -0x3500000, RZ ;  /* 0xfcb000001d0c7810 */ /* 0x000fe20007ffe0ff */
[----:B------:R-:W-:Y:S01]  /*35d0*/  DMUL R30, R30, R32 ;  /* 0x000000201e1e7228 */ /* 0x000fe20000000000 */
[----:B------:R-:W-:Y:S01]  /*35e0*/  IMAD.MOV.U32 R8, RZ, RZ, 0x0 ;  /* 0x00000000ff087424 */ /* 0x000fe200078e00ff */
[----:B------:R-:W-:Y:S01]  /*35f0*/  MOV R16, 0x9999999a ;  /* 0x9999999a00107802 */ /* 0x000fe20000000f00 */
[----:B------:R-:W-:Y:S01]  /*3600*/  IMAD.MOV.U32 R9, RZ, RZ, 0x3fd80000 ;  /* 0x3fd80000ff097424 */ /* 0x000fe200078e00ff */
[----:B------:R-:W-:Y:S01]  /*3610*/  UMOV UR6, 0x55555555 ;  /* 0x5555555500067882 */ /* 0x000fe20000000000 */
[----:B------:R-:W-:Y:S01]  /*3620*/  IMAD.MOV.U32 R17, RZ, RZ, 0x3fb99999 ;  /* 0x3fb99999ff117424 */ /* 0x000fe200078e00ff */
[----:B------:R-:W-:Y:S01]  /*3630*/  UMOV UR7, 0x3fa55555 ;  /* 0x3fa5555500077882 */ /* 0x000fe20000000000 */
[----:B------:R-:W-:Y:S01]  /*3640*/  ISETP.GE.U32.AND P0, PT, R12, 0x7ca00000, PT ;  /* 0x7ca000000c00780c */ /* 0x000fe20003f06070 */
[----:B------:R-:W-:Y:S01]  /*3650*/  BSSY.RECONVERGENT B2, `(.L_x_53) ;  /* 0x0000021000027945 */ /* 0x000fe20003800200 */
[----:B0-----:R-:W-:-:S08]  /*3660*/  DMUL R2, R12, R12 ;  /* 0x0000000c0c027228 */ /* 0x001fd00000000000 */
[----:B------:R-:W-:Y:S02]  /*3670*/  DFMA R6, -R2, R28, 1 ;  /* 0x3ff000000206742b */ /* 0x000fe4000000011c */
[-C--:B------:R-:W-:Y:S02]  /*3680*/  DFMA R2, -R4, R4.reuse, R30 ;  /* 0x000000040402722b */ /* 0x080fe4000000011e */
[----:B------:R-:W-:-:S04]  /*3690*/  DMUL R4, R30, R4 ;  /* 0x000000041e047228 */ /* 0x000fc80000000000 */
[----:B------:R-:W-:Y:S02]  /*36a0*/  DFMA R8, R6, R8, 0.5 ;  /* 0x3fe000000608742b */ /* 0x000fe40000000008 */
[----:B------:R-:W-:Y:S02]  /*36b0*/  DMUL R14, R12, R6 ;  /* 0x000000060c0e7228 */ /* 0x000fe40000000000 */
[----:B------:R-:W-:Y:S01]  /*36c0*/  DFMA R6, R2, UR6, -R16 ;  /* 0x0000000602067c2b */ /* 0x000fe20008000810 */
[----:B------:R-:W-:Y:S01]  /*36d0*/  UMOV UR6, 0x1745d174 ;  /* 0x1745d17400067882 */ /* 0x000fe20000000000 */
[----:B------:R-:W-:-:S04]  /*36e0*/  UMOV UR7, 0x3fb1745d ;  /* 0x3fb1745d00077882 */ /* 0x000fc80000000000 */
[----:B------:R-:W-:Y:S02]  /*36f0*/  DFMA R8, R8, R14, R12 ;  /* 0x0000000e0808722b */ /* 0x000fe4000000000c */
[----:B------:R-:W-:Y:S01]  /*3700*/  DFMA R6, R4, -UR6, R6 ;  /* 0x8000000604067c2b */ /* 0x000fe20008000006 */
[----:B------:R-:W-:Y:S01]  /*3710*/  UMOV UR6, 0x92492492 ;  /* 0x9249249200067882 */ /* 0x000fe20000000000 */
[----:B------:R-:W-:-:S04]  /*3720*/  UMOV UR7, 0x3fb24924 ;  /* 0x3fb2492400077882 */ /* 0x000fc80000000000 */
[----:B------:R-:W-:Y:S02]  /*3730*/  DMUL R18, R8, R28 ;  /* 0x0000001c08127228 */ /* 0x000fe40000000000 */
[----:B------:R-:W-:Y:S01]  /*3740*/  DFMA R6, R2, R6, 1 ;  /* 0x3ff000000206742b */ /* 0x000fe20000000006 */
[----:B------:R-:W-:Y:S01]  /*3750*/  VIADD R17, R9, 0xfff00000 ;  /* 0xfff0000009117836 */ /* 0x000fe20000000000 */
[----:B------:R-:W-:-:S04]  /*3760*/  MOV R16, R8 ;  /* 0x0000000800107202 */ /* 0x000fc80000000f00 */
[----:B------:R-:W-:Y:S02]  /*3770*/  DFMA R20, R18, -R18, R28 ;  /* 0x800000121214722b */ /* 0x000fe4000000001c */
[----:B------:R-:W-:-:S06]  /*3780*/  DFMA R14, R4, UR6, R6 ;  /* 0x00000006040e7c2b */ /* 0x000fcc0008000006 */
[----:B------:R-:W-:Y:S01]  /*3790*/  DFMA R2, R20, R16, R18 ;  /* 0x000000101402722b */ /* 0x000fe20000000012 */
[----:B------:R-:W-:Y:S10]  /*37a0*/  @!P0 BRA `(.L_x_54) ;  /* 0x00000000002c8947 */ /* 0x000ff40003800000 */
[----:B------:R-:W-:Y:S01]  /*37b0*/  IMAD.MOV.U32 R10, RZ, RZ, R8 ;  /* 0x000000ffff0a7224 */ /* 0x000fe200078e0008 */
[----:B------:R-:W-:Y:S01]  /*37c0*/  MOV R9, R21 ;  /* 0x0000001500097202 */ /* 0x000fe20000000f00 */
[----:B------:R-:W-:Y:S01]  /*37d0*/  IMAD.MOV.U32 R4, RZ, RZ, R12 ;  /* 0x000000ffff047224 */ /* 0x000fe200078e000c */
        /* <DEDUP_REMOVED lines=8> */
.L_x_54:
[----:B------:R-:W-:Y:S05]  /*3860*/  BSYNC.RECONVERGENT B2 ;  /* 0x0000000000027941 */ /* 0x000fea0003800200 */
.L_x_53:
[----:B------:R-:W0:Y:S01]  /*3870*/  MUFU.RCP64H R5, R3 ;  /* 0x0000000300057308 */ /* 0x000e220000001800 */
[----:B------:R-:W-:Y:S01]  /*3880*/  IMAD.MOV.U32 R4, RZ, RZ, 0x1 ;  /* 0x00000001ff047424 */ /* 0x000fe200078e00ff */
[----:B------:R-:W-:Y:S01]  /*3890*/  FSETP.GEU.AND P1, PT, |R15|, 6.5827683646048100446e-37, PT ;  /* 0x036000000f00780b */ /* 0x000fe20003f2e200 */
[----:B------:R-:W-:Y:S04]  /*38a0*/  BSSY.RECONVERGENT B2, `(.L_x_55) ;  /* 0x0000012000027945 */ /* 0x000fe80003800200 */
[----:B0-----:R-:W-:-:S08]  /*38b0*/  DFMA R6, R4, -R2, 1 ;  /* 0x3ff000000406742b */ /* 0x001fd00000000802 */
[----:B------:R-:W-:-:S08]  /*38c0*/  DFMA R6, R6, R6, R6 ;  /* 0x000000060606722b */ /* 0x000fd00000000006 */
[----:B------:R-:W-:-:S08]  /*38d0*/  DFMA R6, R4, R6, R4 ;  /* 0x000000060406722b */ /* 0x000fd00000000004 */
[----:B------:R-:W-:-:S08]  /*38e0*/  DFMA R4, R6, -R2, 1 ;  /* 0x3ff000000604742b */ /* 0x000fd00000000802 */
[----:B------:R-:W-:-:S08]  /*38f0*/  DFMA R4, R6, R4, R6 ;  /* 0x000000040604722b */ /* 0x000fd00000000006 */
[----:B------:R-:W-:-:S08]  /*3900*/  DMUL R6, R14, R4 ;  /* 0x000000040e067228 */ /* 0x000fd00000000000 */
[----:B------:R-:W-:-:S08]  /*3910*/  DFMA R8, R6, -R2, R14 ;  /* 0x800000020608722b */ /* 0x000fd0000000000e */
        /* <DEDUP_REMOVED lines=10> */
.L_x_56:
[----:B------:R-:W-:Y:S05]  /*39c0*/  BSYNC.RECONVERGENT B2 ;  /* 0x0000000000027941 */ /* 0x000fea0003800200 */
.L_x_55:
[----:B------:R-:W-:Y:S01]  /*39d0*/  MOV R14, R4 ;  /* 0x00000004000e7202 */ /* 0x000fe20000000f00 */
[----:B------:R-:W-:-:S07]  /*39e0*/  IMAD.MOV.U32 R15, RZ, RZ, R5 ;  /* 0x000000ffff0f7224 */ /* 0x000fce00078e0005 */
.L_x_2:
[----:B------:R-:W-:Y:S05]  /*39f0*/  BSYNC.RECONVERGENT B0 ;  /* 0x0000000000007941 */ /* 0x000fea0003800200 */
.L_x_1:
[----:B------:R-:W0:Y:S02]  /*3a00*/  LDC.64 R2, c[0x0][0x3a8] ;  /* 0x0000ea00ff027b82 */ /* 0x000e240000000a00 */
[----:B0-----:R-:W-:-:S05]  /*3a10*/  IMAD.WIDE R2, R11, 0x8, R2 ;  /* 0x000000080b027825 */ /* 0x001fca00078e0202 */
[----:B------:R-:W-:Y:S01]  /*3a20*/  STG.E.64 desc[UR4][R2.64], R14 ;  /* 0x0000000e02007986 */ /* 0x000fe2000c101b04 */
[----:B------:R-:W-:Y:S05]  /*3a30*/  EXIT ;  /* 0x000000000000794d */ /* 0x000fea0003800000 */
.L_x_0:
[----:B------:R-:W-:-:S04]  /*3a40*/  ISETP.NE.AND P0, PT, R4, 0x43, PT ;  /* 0x000000430400780c */ /* 0x000fc80003f05270 */
[----:B------:R-:W-:-:S13]  /*3a50*/  ISETP.NE.OR P0, PT, R0, 0x52, P0 ;  /* 0x000000520000780c */ /* 0x000fda0000705670 */
[----:B------:R-:W-:Y:S05]  /*3a60*/  @P0 BRA `(.L_x_57) ;  /* 0x0000002000800947 */ /* 0x000fea0003800000 */
[----:B-----5:R-:W-:Y:S01]  /*3a70*/  DADD R2, R26, |R24| ;  /* 0x000000001a027229 */ /* 0x020fe20000000418 */
[----:B------:R-:W-:Y:S01]  /*3a80*/  UMOV UR6, 0x32818ed5 ;  /* 0x32818ed500067882 */ /* 0x000fe20000000000 */
[----:B------:R-:W-:Y:S01]  /*3a90*/  UMOV UR7, 0x47b691ca ;  /* 0x47b691ca00077882 */ /* 0x000fe20000000000 */
[----:B------:R-:W-:Y:S01]  /*3aa0*/  DSETP.NEU.AND P0, PT, R24, RZ, PT ;  /* 0x000000ff1800722a */ /* 0x000fe20003f0d000 */
[----:B------:R-:W-:Y:S01]  /*3ab0*/  BSSY.RECONVERGENT B0, `(.L_x_58) ;  /* 0x0000217000007945 */ /* 0x000fe20003800200 */
[----:B------:R-:W-:Y:S01]  /*3ac0*/  IMAD.MOV.U32 R16, RZ, RZ, 0x0 ;  /* 0x00000000ff107424 */ /* 0x000fe200078e00ff */
[----:B------:R-:W-:Y:S02]  /*3ad0*/  MOV R17, 0x7ff80000 ;  /* 0x7ff8000000117802 */ /* 0x000fe40000000f00 */
[----:B------:R-:W-:Y:S01]  /*3ae0*/  DSETP.GT.AND P1, PT, R2, UR6, PT ;  /* 0x0000000602007e2a */ /* 0x000fe2000bf24000 */
[----:B------:R-:W-:Y:S01]  /*3af0*/  UMOV UR6, 0x601b91ac ;  /* 0x601b91ac00067882 */ /* 0x000fe20000000000 */
[----:B------:R-:W-:Y:S01]  /*3b00*/  UMOV UR7, 0x381700ca ;  /* 0x381700ca00077882 */ /* 0x000fe20000000000 */
[----:B------:R-:W-:-:S03]  /*3b10*/  DSETP.LT.OR P0, PT, R26, RZ, !P0 ;  /* 0x000000ff1a00722a */ /* 0x000fc60004701400 */
[----:B------:R-:W-:-:S06]  /*3b20*/  DSETP.LT.OR P1, PT, R2, UR6, P1 ;  /* 0x0000000602007e2a */ /* 0x000fcc0008f21400 */
[----:B------:R-:W-:-:S13]  /*3b30*/  PLOP3.LUT P0, PT, P0, P1, PT, 0xf8, 0x8f ;  /* 0x00000000008f781c */ /* 0x000fda0000703f70 */
[----:B------:R-:W-:Y:S05]  /*3b40*/  @P0 BRA `(.L_x_59) ;  /* 0x0000002000340947 */ /* 0x000fea0003800000 */
[----:B------:R-:W-:Y:S01]  /*3b50*/  DSETP.GT.AND P0, PT, R24, RZ, PT ;  /* 0x000000ff1800722a */ /* 0x000fe20003f04000 */
[----:B------:R-:W-:Y:S01]  /*3b60*/  BSSY.RECONVERGENT B2, `(.L_x_60) ;  /* 0x0000054000027945 */ /* 0x000fe20003800200 */
[----:B------:R-:W-:Y:S02]  /*3b70*/  IMAD.MOV.U32 R14, RZ, RZ, 0x0 ;  /* 0x00000000ff0e7424 */ /* 0x000fe400078e00ff */
[----:B------:R-:W-:-:S10]  /*3b80*/  IMAD.MOV.U32 R15, RZ, RZ, 0x3ff00000 ;  /* 0x3ff00000ff0f7424 */ /* 0x000fd400078e00ff */
[----:B------:R-:W-:Y:S05]  /*3b90*/  @P0 BRA `(.L_x_61) ;  /* 0x0000000400400947 */ /* 0x000fea0003800000 */
[----:B------:R-:W0:Y:S01]  /*3ba0*/  MUFU.RSQ64H R5, R27 ;  /* 0x0000001b00057308 */ /* 0x000e220000001c00 */
[----:B------:R-:W-:Y:S01]  /*3bb0*/  IADD3 R4, PT, PT, R27, -0x3500000, RZ ;  /* 0xfcb000001b047810 */ /* 0x000fe20007ffe0ff */
[----:B------:R-:W-:Y:S01]  /*3bc0*/  IMAD.MOV.U32 R6, RZ, RZ, 0x0 ;  /* 0x00000000ff067424 */ /* 0x000fe200078e00ff */
[--C-:B------:R-:W-:Y:S01]  /*3bd0*/  DADD R18, R26, -R24.reuse ;  /* 0x000000001a127229 */ /* 0x100fe20000000818 */
[----:B------:R-:W-:Y:S01]  /*3be0*/  IMAD.MOV.U32 R7, RZ, RZ, 0x3fd80000 ;  /* 0x3fd80000ff077424 */ /* 0x000fe200078e00ff */
[----:B------:R-:W-:Y:S01]  /*3bf0*/  ISETP.GE.U32.AND P0, PT, R4, 0x7ca00000, PT ;  /* 0x7ca000000400780c */ /* 0x000fe20003f06070 */
[----:B------:R-:W-:Y:S01]  /*3c00*/  BSSY.RECONVERGENT B3, `(.L_x_62) ;  /* 0x0000015000037945 */ /* 0x000fe20003800200 */
[----:B------:R-:W-:Y:S02]  /*3c10*/  DADD R24, -RZ, -R24 ;  /* 0x00000000ff187229 */ /* 0x000fe40000000918 */
        /* <DEDUP_REMOVED lines=14> */
[----:B------:R-:W-:Y:S01]  /*3d00*/  MOV R12, 0x3d30 ;  /* 0x00003d30000c7802 */ /* 0x000fe20000000f00 */
[----:B------:R-:W-:-:S07]  /*3d10*/  IMAD.MOV.U32 R5, RZ, RZ, R13 ;  /* 0x000000ffff057224 */ /* 0x000fce00078e000d */
[----:B------:R-:W-:Y:S05]  /*3d20*/  CALL.REL.NOINC `($__internal_1_$__cuda_sm20_dsqrt_rn_f64_mediumpath_v1) ;  /* 0x0000009400647944 */ /* 0x000fea0003c00000 */
[----:B------:R-:W-:Y:S01]  /*3d30*/  MOV R14, R2 ;  /* 0x00000002000e7202 */ /* 0x000fe20000000f00 */
[----:B------:R-:W-:-:S07]  /*3d40*/  IMAD.MOV.U32 R15, RZ, RZ, R3 ;  /* 0x000000ffff0f7224 */ /* 0x000fce00078e0003 */
.L_x_63:
[----:B------:R-:W-:Y:S05]  /*3d50*/  BSYNC.RECONVERGENT B3 ;  /* 0x0000000000037941 */ /* 0x000fea0003800200 */
.L_x_62:
        /* <DEDUP_REMOVED lines=25> */
.L_x_65:
[----:B------:R-:W-:Y:S05]  /*3ef0*/  BSYNC.RECONVERGENT B3 ;  /* 0x0000000000037941 */ /* 0x000fea0003800200 */
.L_x_64:
        /* <DEDUP_REMOVED lines=21> */
.L_x_67:
[----:B------:R-:W-:Y:S05]  /*4050*/  BSYNC.RECONVERGENT B3 ;  /* 0x0000000000037941 */ /* 0x000fea0003800200 */
.L_x_66:
[----:B------:R-:W-:Y:S01]  /*4060*/  MOV R14, R4 ;  /* 0x00000004000e7202 */ /* 0x000fe20000000f00 */
[----:B------:R-:W-:Y:S01]  /*4070*/  IMAD.MOV.U32 R15, RZ, RZ, R5 ;  /* 0x000000ffff0f7224 */ /* 0x000fe200078e0005 */
[----:B------:R-:W-:Y:S01]  /*4080*/  MOV R27, R19 ;  /* 0x00000013001b7202 */ /* 0x000fe20000000f00 */
[----:B------:R-:W-:-:S07]  /*4090*/  IMAD.MOV.U32 R26, RZ, RZ, R18 ;  /* 0x000000ffff1a7224 */ /* 0x000fce00078e0012 */
.L_x_61:
[----:B------:R-:W-:Y:S05]  /*40a0*/  BSYNC.RECONVERGENT B2 ;  /* 0x0000000000027941 */ /* 0x000fea0003800200 */
.L_x_60:
[----:B------:R-:W-:-:S07]  /*40b0*/  IMAD.MOV.U32 R0, RZ, RZ, RZ ;  /* 0x000000ffff007224 */ /* 0x000fce00078e00ff */
.L_x_93:
        /* <DEDUP_REMOVED lines=25> */
.L_x_69:
[----:B------:R-:W-:Y:S05]  /*4250*/  BSYNC.RECONVERGENT B2 ;  /* 0x0000000000027941 */ /* 0x000fea0003800200 */
.L_x_68:
[----:B------:R-:W0:Y:S01]  /*4260*/  MUFU.RSQ64H R5, R25 ;  /* 0x0000001900057308 */ /* 0x000e220000001c00 */
[----:B------:R-:W-:Y:S01]  /*4270*/  VIADD R4, R25, 0xfcb00000 ;  /* 0xfcb0000019047836 */ /* 0x000fe20000000000 */
[----:B------:R-:W-:Y:S01]  /*4280*/  MOV R9, 0x3fd80000 ;  /* 0x3fd8000000097802 */ /* 0x000fe20000000f00 */
[----:B------:R-:W-:Y:S01]  /*4290*/  IMAD.MOV.U32 R8, RZ, RZ, 0x0 ;  /* 0x00000000ff087424 */ /* 0x000fe200078e00ff */
[----:B------:R-:W-:Y:S01]  /*42a0*/  DADD R18, R2, R2 ;  /* 0x0000000002127229 */ /* 0x000fe20000000002 */
[----:B------:R-:W-:Y:S01]  /*42b0*/  BSSY.RECONVERGENT B2, `(.L_x_70) ;  /* 0x0000015000027945 */ /* 0x000fe20003800200 */
        /* <DEDUP_REMOVED lines=20> */
.L_x_71:
[----:B------:R-:W-:Y:S05]  /*4400*/  BSYNC.RECONVERGENT B2 ;  /* 0x0000000000027941 */ /* 0x000fea0003800200 */
.L_x_70:
[----:B------:R-:W-:Y:S01]  /*4410*/  DFMA R2, R18, R2, R24 ;  /* 0x000000021202722b */ /* 0x000fe20000000018 */
[----:B------:R-:W-:Y:S01]  /*4420*/  UMOV UR6, 0x55555555 ;  /* 0x5555555500067882 */ /* 0x000fe20000000000 */
[----:B------:R-:W-:Y:S01]  /*4430*/  UMOV UR7, 0x3fd55555 ;  /* 0x3fd5555500077882 */ /* 0x000fe20000000000 */
[----:B------:R-:W-:Y:S05]  /*4440*/  BSSY.RECONVERGENT B2, `(.L_x_72) ;  /* 0x000001e000027945 */ /* 0x000fea0003800200 */
[C---:B------:R-:W-:Y:S02]  /*4450*/  DADD R20, R2.reuse, R26 ;  /* 0x0000000002147229 */ /* 0x040fe4000000001a */
[----:B------:R-:W-:-:S06]  /*4460*/  DADD R18, R2, R24 ;  /* 0x0000000002127229 */ /* 0x000fcc0000000018 */
[----:B------:R-:W-:Y:S02]  /*4470*/  DMUL R20, R20, 0.25 ;  /* 0x3fd0000014147828 */ /* 0x000fe40000000000 */
[----:B------:R-:W-:-:S08]  /*4480*/  DMUL R18, R18, 0.25 ;  /* 0x3fd0000012127828 */ /* 0x000fd00000000000 */
[----:B------:R-:W-:-:S08]  /*4490*/  DADD R2, R20, R18 ;  /* 0x0000000014027229 */ /* 0x000fd00000000012 */
[----:B------:R-:W-:-:S08]  /*44a0*/  DADD R2, R18, R2 ;  /* 0x0000000012027229 */ /* 0x000fd00000000002 */
[----:B------:R-:W-:Y:S01]  /*44b0*/  DMUL R22, R2, UR6 ;  /* 0x0000000602167c28 */ /* 0x000fe20008000000 */
[----:B------:R-:W-:-:S05]  /*44c0*/  MOV R2, 0x1 ;  /* 0x0000000100027802 */ /* 0x000fca0000000f00 */
[----:B------:R-:W0:Y:S02]  /*44d0*/  MUFU.RCP64H R3, R23 ;  /* 0x0000001700037308 */ /* 0x000e240000001800 */
[----:B------:R-:W-:-:S10]  /*44e0*/  DADD R8, R18, -R22 ;  /* 0x0000000012087229 */ /* 0x000fd40000000816 */
        /* <DEDUP_REMOVED lines=19> */
.L_x_73:
[----:B------:R-:W-:Y:S05]  /*4620*/  BSYNC.RECONVERGENT B2 ;  /* 0x0000000000027941 */ /* 0x000fea0003800200 */
.L_x_72:
[----:B------:R-:W-:Y:S01]  /*4630*/  UMOV UR6, 0x47ae147b ;  /* 0x47ae147b00067882 */ /* 0x000fe20000000000 */
[----:B------:R-:W-:Y:S01]  /*4640*/  UMOV UR7, 0x3fa47ae1 ;  /* 0x3fa47ae100077882 */ /* 0x000fe20000000000 */
[----:B------:R-:W-:Y:S01]  /*4650*/  MOV R2, R4 ;  /* 0x0000000400027202 */ /* 0x000fe20000000f00 */
[----:B------:R-:W-:Y:S01]  /*4660*/  DSETP.GTU.AND P0, PT, |R4|, UR6, PT ;  /* 0x0000000604007e2a */ /* 0x000fe2000bf0c200 */
[----:B------:R-:W-:-:S13]  /*4670*/  IMAD.MOV.U32 R3, RZ, RZ, R5 ;  /* 0x000000ffff037224 */ /* 0x000fda00078e0005 */
        /* <DEDUP_REMOVED lines=26> */
.L_x_76:
[----:B------:R-:W-:Y:S05]  /*4820*/  BSYNC.RECONVERGENT B2 ;  /* 0x0000000000027941 */ /* 0x000fea0003800200 */
.L_x_75:
        /* <DEDUP_REMOVED lines=26> */
.L_x_78:
[----:B------:R-:W-:Y:S05]  /*49d0*/  BSYNC.RECONVERGENT B2 ;  /* 0x0000000000027941 */ /* 0x000fea0003800200 */
.L_x_77:
        /* <DEDUP_REMOVED lines=33> */
.L_x_80:
[----:B------:R-:W-:Y:S05]  /*4bf0*/  BSYNC.RECONVERGENT B2 ;  /* 0x0000000000027941 */ /* 0x000fea0003800200 */
.L_x_79:
        /* <DEDUP_REMOVED lines=31> */
.L_x_82:
[----:B------:R-:W-:Y:S05]  /*4df0*/  BSYNC.RECONVERGENT B2 ;  /* 0x0000000000027941 */ /* 0x000fea0003800200 */
.L_x_81:
        /* <DEDUP_REMOVED lines=26> */
.L_x_84:
[----:B------:R-:W-:Y:S05]  /*4fa0*/  BSYNC.RECONVERGENT B2 ;  /* 0x0000000000027941 */ /* 0x000fea0003800200 */
.L_x_83:
[----:B------:R-:W-:Y:S01]  /*4fb0*/  DFMA R2, R22, R2, R18 ;  /* 0x000000021602722b */ /* 0x000fe20000000012 */
[----:B------:R-:W-:Y:S01]  /*4fc0*/  UMOV UR6, 0x55555555 ;  /* 0x5555555500067882 */ /* 0x000fe20000000000 */
[----:B------:R-:W-:Y:S01]  /*4fd0*/  UMOV UR7, 0x3fd55555 ;  /* 0x3fd5555500077882 */ /* 0x000fe20000000000 */
[----:B------:R-:W-:Y:S05]  /*4fe0*/  BSSY.RECONVERGENT B2, `(.L_x_85) ;  /* 0x000001e000027945 */ /* 0x000fea0003800200 */
[--C-:B------:R-:W-:Y:S02]  /*4ff0*/  DADD R20, R20, R2.reuse ;  /* 0x0000000014147229 */ /* 0x100fe40000000002 */
        /* <DEDUP_REMOVED lines=28> */
.L_x_86:
[----:B------:R-:W-:Y:S05]  /*51c0*/  BSYNC.RECONVERGENT B2 ;  /* 0x0000000000027941 */ /* 0x000fea0003800200 */
.L_x_85:
        /* <DEDUP_REMOVED lines=31> */
.L_x_88:
[----:B------:R-:W-:Y:S05]  /*53c0*/  BSYNC.RECONVERGENT B2 ;  /* 0x0000000000027941 */ /* 0x000fea0003800200 */
.L_x_87:
        /* <DEDUP_REMOVED lines=26> */
.L_x_90:
[----:B------:R-:W-:Y:S05]  /*5570*/  BSYNC.RECONVERGENT B2 ;  /* 0x0000000000027941 */ /* 0x000fea0003800200 */
.L_x_89:
        /* <DEDUP_REMOVED lines=33> */
.L_x_92:
[----:B------:R-:W-:Y:S05]  /*5790*/  BSYNC.RECONVERGENT B2 ;  /* 0x0000000000027941 */ /* 0x000fea0003800200 */
.L_x_91:
[----:B------:R-:W-:Y:S01]  /*57a0*/  UMOV UR6, 0x47ae147b ;  /* 0x47ae147b00067882 */ /* 0x000fe20000000000 */
[----:B------:R-:W-:Y:S01]  /*57b0*/  UMOV UR7, 0x3fa47ae1 ;  /* 0x3fa47ae100077882 */ /* 0x000fe20000000000 */
[----:B------:R-:W-:Y:S01]  /*57c0*/  MOV R2, R4 ;  /* 0x0000000400027202 */ /* 0x000fe20000000f00 */
[----:B------:R-:W-:Y:S01]  /*57d0*/  DSETP.GTU.AND P0, PT, |R4|, UR6, PT ;  /* 0x0000000604007e2a */ /* 0x000fe2000bf0c200 */
[----:B------:R-:W-:-:S13]  /*57e0*/  IMAD.MOV.U32 R3, RZ, RZ, R5 ;  /* 0x000000ffff037224 */ /* 0x000fda00078e0005 */
[----:B------:R-:W-:Y:S05]  /*57f0*/  @!P0 BRA `(.L_x_74) ;  /* 0x0000000000108947 */ /* 0x000fea0003800000 */
[----:B------:R-:W-:-:S05]  /*5800*/  VIADD R0, R0, 0x4 ;  /* 0x0000000400007836 */ /* 0x000fca0000000000 */
[----:B------:R-:W-:-:S13]  /*5810*/  ISETP.NE.AND P0, PT, R0, 0x64, PT ;  /* 0x000000640000780c */ /* 0x000fda0003f05270 */
[----:B------:R-:W-:Y:S05]  /*5820*/  @!P0 BRA `(.L_x_59) ;  /* 0x0000000000fc8947 */ /* 0x000fea0003800000 */
[----:B------:R-:W-:Y:S05]  /*5830*/  BRA `(.L_x_93) ;  /* 0xffffffe800207947 */ /* 0x000fea000383ffff */
.L_x_74:
[----:B------:R-:W0:Y:S01]  /*5840*/  MUFU.RSQ64H R5, R23 ;  /* 0x0000001700057308 */ /* 0x000e220000001c00 */
[----:B------:R-:W-:Y:S01]  /*5850*/  IADD3 R4, PT, PT, R23, -0x3500000, RZ ;  /* 0xfcb0000017047810 */ /* 0x000fe20007ffe0ff */
        /* <DEDUP_REMOVED lines=8> */
[----:B------:R-:W-:Y:S01]  /*58e0*/  DFMA R6, R2, UR6, R12 ;  /* 0x0000000602067c2b */ /* 0x000fe2000800000c */
[----:B------:R-:W-:Y:S01]  /*58f0*/  UMOV UR6, 0x92492492 ;  /* 0x9249249200067882 */ /* 0x000fe20000000000 */
[----:B------:R-:W-:-:S04]  /*5900*/  UMOV UR7, 0x3fc24924 ;  /* 0x3fc2492400077882 */ /* 0x000fc80000000000 */
[----:B------:R-:W-:Y:S02]  /*5910*/  DFMA R12, R8, R12, 0.5 ;  /* 0x3fe00000080c742b */ /* 0x000fe4000000000c */
[----:B------:R-:W-:Y:S02]  /*5920*/  DMUL R16, R4, R8 ;  /* 0x0000000804107228 */ /* 0x000fe40000000000 */
[-C--:B------:R-:W-:Y:S01]  /*5930*/  DFMA R8, R6, R2.reuse, UR6 ;  /* 0x0000000606087e2b */ /* 0x080fe20008000002 */
[----:B------:R-:W-:Y:S01]  /*5940*/  UMOV UR6, 0x33333333 ;  /* 0x3333333300067882 */ /* 0x000fe20000000000 */
[----:B------:R-:W-:Y:S01]  /*5950*/  UMOV UR7, 0x3fd33333 ;  /* 0x3fd3333300077882 */ /* 0x000fe20000000000 */
[----:B------:R-:W-:-:S03]  /*5960*/  DMUL R6, R2, R2 ;  /* 0x0000000202067228 */ /* 0x000fc60000000000 */
[----:B------:R-:W-:Y:S02]  /*5970*/  DFMA R16, R12, R16, R4 ;  /* 0x000000100c10722b */ /* 0x000fe40000000004 */
[----:B------:R-:W-:-:S06]  /*5980*/  DFMA R8, R8, R2, UR6 ;  /* 0x0000000608087e2b */ /* 0x000fcc0008000002 */
[----:B------:R-:W-:Y:S02]  /*5990*/  DMUL R18, R16, R22 ;  /* 0x0000001610127228 */ /* 0x000fe40000000000 */
[----:B------:R-:W-:Y:S01]  /*59a0*/  DFMA R6, R6, R8, 1 ;  /* 0x3ff000000606742b */ /* 0x000fe20000000008 */
[----:B------:R-:W-:Y:S01]  /*59b0*/  IADD3 R13, PT, PT, R17, -0x100000, RZ ;  /* 0xfff00000110d7810 */ /* 0x000fe20007ffe0ff */
[----:B------:R-:W-:-:S04]  /*59c0*/  IMAD.MOV.U32 R12, RZ, RZ, R16 ;  /* 0x000000ffff0c7224 */ /* 0x000fc800078e0010 */
[----:B------:R-:W-:Y:S02]  /*59d0*/  DFMA R8, R18, -R18, R22 ;  /* 0x800000121208722b */ /* 0x000fe40000000016 */
[----:B------:R-:W-:-:S06]  /*59e0*/  DMUL R14, R6, R14 ;  /* 0x0000000e060e7228 */ /* 0x000fcc0000000000 */
        /* <DEDUP_REMOVED lines=10> */
.L_x_95:
[----:B------:R-:W-:Y:S05]  /*5a90*/  BSYNC.RECONVERGENT B2 ;  /* 0x0000000000027941 */ /* 0x000fea0003800200 */
.L_x_94:
        /* <DEDUP_REMOVED lines=20> */
[----:B------:R-:W-:-:S07]  /*5be0*/  MOV R5, R3 ;  /* 0x0000000300057202 */ /* 0x000fce0000000f00 */
.L_x_97:
[----:B------:R-:W-:Y:S05]  /*5bf0*/  BSYNC.RECONVERGENT B2 ;  /* 0x0000000000027941 */ /* 0x000fea0003800200 */
.L_x_96:
[----:B------:R-:W-:Y:S02]  /*5c00*/  IMAD.MOV.U32 R16, RZ, RZ, R4 ;  /* 0x000000ffff107224 */ /* 0x000fe400078e0004 */
[----:B------:R-:W-:-:S07]  /*5c10*/  IMAD.MOV.U32 R17, RZ, RZ, R5 ;  /* 0x000000ffff117224 */ /* 0x000fce00078e0005 */
.L_x_59:
[----:B------:R-:W-:Y:S05]  /*5c20*/  BSYNC.RECONVERGENT B0 ;  /* 0x0000000000007941 */ /* 0x000fea0003800200 */
.L_x_58:
[----:B------:R-:W0:Y:S02]  /*5c30*/  LDC.64 R2, c[0x0][0x3a8] ;  /* 0x0000ea00ff027b82 */ /* 0x000e240000000a00 */
[----:B0-----:R-:W-:-:S05]  /*5c40*/  IMAD.WIDE R2, R11, 0x8, R2 ;  /* 0x000000080b027825 */ /* 0x001fca00078e0202 */
[----:B------:R-:W-:Y:S01]  /*5c50*/  STG.E.64 desc[UR4][R2.64], R16 ;  /* 0x0000001002007986 */ /* 0x000fe2000c101b04 */
[----:B------:R-:W-:Y:S05]  /*5c60*/  EXIT ;  /* 0x000000000000794d */ /* 0x000fea0003800000 */
.L_x_57:
[----:B------:R-:W-:-:S04]  /*5c70*/  ISETP.NE.AND P0, PT, R4, 0x44, PT ;  /* 0x000000440400780c */ /* 0x000fc80003f05270 */
[----:B------:R-:W-:-:S13]  /*5c80*/  ISETP.NE.OR P0, PT, R0, 0x52, P0 ;  /* 0x000000520000780c */ /* 0x000fda0000705670 */
[----:B------:R-:W-:Y:S05]  /*5c90*/  @P0 BRA `(.L_x_98) ;  /* 0x0000003c00d00947 */ /* 0x000fea0003800000 */
[----:B-----5:R-:W-:Y:S01]  /*5ca0*/  DSETP.MIN.AND P0, P1, R26, R24, PT ;  /* 0x000000181a00722a */ /* 0x020fe20003900000 */
[----:B------:R-:W-:Y:S01]  /*5cb0*/  IMAD.MOV.U32 R5, RZ, RZ, R25 ;  /* 0x000000ffff057224 */ /* 0x000fe200078e0019 */
[----:B------:R-:W-:Y:S01]  /*5cc0*/  MOV R0, R27 ;  /* 0x0000001b00007202 */ /* 0x000fe20000000f00 */
[----:B------:R-:W-:Y:S01]  /*5cd0*/  BSSY.RECONVERGENT B0, `(.L_x_99) ;  /* 0x00003ec000007945 */ /* 0x000fe20003800200 */
[----:B------:R-:W-:Y:S01]  /*5ce0*/  MOV R3, R24 ;  /* 0x0000001800037202 */ /* 0x000fe20000000f00 */
[----:B------:R-:W-:Y:S01]  /*5cf0*/  IMAD.MOV.U32 R20, RZ, RZ, 0x0 ;  /* 0x00000000ff147424 */ /* 0x000fe200078e00ff */
[----:B------:R-:W-:Y:S01]  /*5d00*/  FSEL R7, R0, R5, P0 ;  /* 0x0000000500077208 */ /* 0x000fe20000000000 */
[----:B------:R-:W-:Y:S01]  /*5d10*/  IMAD.MOV.U32 R0, RZ, RZ, R26 ;  /* 0x000000ffff007224 */ /* 0x000fe200078e001a */
[----:B------:R-:W-:-:S04]  /*5d20*/  MOV R21, 0x7ff80000 ;  /* 0x7ff8000000157802 */ /* 0x000fc80000000f00 */
[----:B------:R-:W-:Y:S02]  /*5d30*/  SEL R2, R0, R3, P0 ;  /* 0x0000000300027207 */ /* 0x000fe40000000000 */
[----:B------:R-:W-:-:S05]  /*5d40*/  @P1 LOP3.LUT R7, R5, 0x80000, RZ, 0xfc, !PT ;  /* 0x0008000005071812 */ /* 0x000fca00078efcff */
[----:B------:R-:W-:-:S06]  /*5d50*/  IMAD.MOV.U32 R3, RZ, RZ, R7 ;  /* 0x000000ffff037224 */ /* 0x000fcc00078e0007 */
[----:B------:R-:W-:-:S14]  /*5d60*/  DSETP.GEU.AND P0, PT, R2, RZ, PT ;  /* 0x000000ff0200722a */ /* 0x000fdc0003f0e000 */
[----:B------:R-:W-:Y:S05]  /*5d70*/  @!P0 BRA `(.L_x_100) ;  /* 0x0000003c00848947 */ /* 0x000fea0003800000 */
[C-C-:B------:R-:W-:Y:S01]  /*5d80*/  DSETP.MAX.AND P0, P1, R26.reuse, R24.reuse, PT ;  /* 0x000000181a00722a */ /* 0x140fe2000390f000 */
[----:B------:R-:W-:Y:S01]  /*5d90*/  IMAD.MOV.U32 R2, RZ, RZ, R27 ;  /* 0x000000ffff027224 */ /* 0x000fe200078e001b */
[----:B------:R-:W-:Y:S01]  /*5da0*/  MOV R7, R25 ;  /* 0x0000001900077202 */ /* 0x000fe20000000f00 */
[----:B------:R-:W-:Y:S01]  /*5db0*/  IMAD.MOV.U32 R0, RZ, RZ, R26 ;  /* 0x000000ffff007224 */ /* 0x000fe200078e001a */
[----:B------:R-:W-:Y:S01]  /*5dc0*/  UMOV UR6, 0x71bf4d3a ;  /* 0x71bf4d3a00067882 */ /* 0x000fe20000000000 */
[----:B------:R-:W-:Y:S01]  /*5dd0*/  IMAD.MOV.U32 R5, RZ, RZ, R24 ;  /* 0x000000ffff057224 */ /* 0x000fe200078e0018 */
[----:B------:R-:W-:Y:S01]  /*5de0*/  FSEL R9, R2, R7, P0 ;  /* 0x0000000702097208 */ /* 0x000fe20000000000 */
[----:B------:R-:W-:Y:S01]  /*5df0*/  DADD R2, R26, R24 ;  /* 0x000000001a027229 */ /* 0x000fe20000000018 */
[----:B------:R-:W-:Y:S02]  /*5e00*/  UMOV UR7, 0x446e7e41 ;  /* 0x446e7e4100077882 */ /* 0x000fe40000000000 */
[----:B------:R-:W-:Y:S01]  /*5e10*/  SEL R4, R0, R5, P0 ;  /* 0x0000000500047207 */ /* 0x000fe20000000000 */
[----:B------:R-:W-:-:S03]  /*5e20*/  IMAD.MOV.U32 R0, RZ, RZ, R22 ;  /* 0x000000ffff007224 */ /* 0x000fc600078e0016 */
[----:B------:R-:W-:Y:S01]  /*5e30*/  @P1 LOP3.LUT R9, R7, 0x80000, RZ, 0xfc, !PT ;  /* 0x0008000007091812 */ /* 0x000fe200078efcff */
[----:B------:R-:W-:Y:S02]  /*5e40*/  DSETP.MIN.AND P0, P1, R22, R2, PT ;  /* 0x000000021600722a */ /* 0x000fe40003900000 */
[----:B------:R-:W-:Y:S02]  /*5e50*/  MOV R7, R2 ;  /* 0x0000000200077202 */ /* 0x000fe40000000f00 */
[----:B------:R-:W-:Y:S01]  /*5e60*/  IMAD.MOV.U32 R5, RZ, RZ, R9 ;  /* 0x000000ffff057224 */ /* 0x000fe200078e0009 */
[----:B------:R-:W-:Y:S01]  /*5e70*/  MOV R2, R23 ;  /* 0x0000001700027202 */ /* 0x000fe20000000f00 */
[----:B------:R-:W-:-:S04]  /*5e80*/  IMAD.MOV.U32 R9, RZ, RZ, R4 ;  /* 0x000000ffff097224 */ /* 0x000fc800078e0004 */
[----:B------:R-:W-:-:S06]  /*5e90*/  DSETP.MAX.AND P2, P3, R22, R4, PT ;  /* 0x000000041600722a */ /* 0x000fcc0003b4f000 */
[----:B------:R-:W-:Y:S01]  /*5ea0*/  SEL R4, R0, R9, P2 ;  /* 0x0000000900047207 */ /* 0x000fe20001000000 */
[----:B------:R-:W-:Y:S01]  /*5eb0*/  IMAD.MOV.U32 R0, RZ, RZ, R23 ;  /* 0x000000ffff007224 */ /* 0x000fe200078e0017 */
[----:B------:R-:W-:-:S04]  /*5ec0*/  FSEL R13, R2, R5, P2 ;  /* 0x00000005020d7208 */ /* 0x000fc80001000000 */
[----:B------:R-:W-:Y:S01]  /*5ed0*/  FSEL R9, R0, R3, P0 ;  /* 0x0000000300097208 */ /* 0x000fe20000000000 */
[----:B------:R-:W-:Y:S01]  /*5ee0*/  IMAD.MOV.U32 R0, RZ, RZ, R22 ;  /* 0x000000ffff007224 */ /* 0x000fe200078e0016 */
[----:B------:R-:W-:Y:S02]  /*5ef0*/  @P3 LOP3.LUT R13, R5, 0x80000, RZ, 0xfc, !PT ;  /* 0x00080000050d3812 */ /* 0x000fe400078efcff */
[----:B------:R-:W-:Y:S02]  /*5f00*/  @P1 LOP3.LUT R9, R3, 0x80000, RZ, 0xfc, !PT ;  /* 0x0008000003091812 */ /* 0x000fe400078efcff */
[----:B------:R-:W-:Y:S02]  /*5f10*/  MOV R5, R13 ;  /* 0x0000000d00057202 */ /* 0x000fe40000000f00 */
[----:B------:R-:W-:Y:S01]  /*5f20*/  SEL R2, R0, R7, P0 ;  /* 0x0000000700027207 */ /* 0x000fe20000000000 */
[----:B------:R-:W-:-:S03]  /*5f30*/  IMAD.MOV.U32 R3, RZ, RZ, R9 ;  /* 0x000000ffff037224 */ /* 0x000fc600078e0009 */
[----:B------:R-:W-:Y:S01]  /*5f40*/  DSETP.GT.AND P0, PT, R4, UR6, PT ;  /* 0x0000000604007e2a */ /* 0x000fe2000bf04000 */
[----:B------:R-:W-:Y:S01]  /*5f50*/  UMOV UR6, 0xf5da7dd9 ;  /* 0xf5da7dd900067882 */ /* 0x000fe20000000000 */
[----:B------:R-:W-:-:S04]  /*5f60*/  UMOV UR7, 0x3abef2d0 ;  /* 0x3abef2d000077882 */ /* 0x000fc80000000000 */
[----:B------:R-:W-:-:S14]  /*5f70*/  DSETP.LT.OR P0, PT, R2, UR6, P0 ;  /* 0x0000000602007e2a */ /* 0x000fdc0008701400 */
[----:B------:R-:W-:Y:S05]  /*5f80*/  @P0 BRA `(.L_x_100) ;  /* 0x0000003c00000947 */ /* 0x000fea0003800000 */
[----:B------:R-:W-:Y:S01]  /*5f90*/  IMAD.MOV.U32 R0, RZ, RZ, RZ ;  /* 0x000000ffff007224 */ /* 0x000fe200078e00ff */
[----:B------:R-:W-:Y:S02]  /*5fa0*/  CS2R R18, SRZ ;  /* 0x0000000000127805 */ /* 0x000fe4000001ff00 */
[----:B------:R-:W-:Y:S01]  /*5fb0*/  MOV R16, 0x0 ;  /* 0x0000000000107802 */ /* 0x000fe20000000f00 */
[----:B------:R-:W-:-:S07]  /*5fc0*/  IMAD.MOV.U32 R17, RZ, RZ, 0x3ff00000 ;  /* 0x3ff00000ff117424 */ /* 0x000fce00078e00ff */
.L_x_158:
        /* <DEDUP_REMOVED lines=27> */
.L_x_102:
[----:B------:R-:W-:Y:S05]  /*6180*/  BSYNC.RECONVERGENT B2 ;  /* 0x0000000000027941 */ /* 0x000fea0003800200 */
.L_x_101:
        /* <DEDUP_REMOVED lines=27> */
.L_x_104:
[----:B------:R-:W-:Y:S05]  /*6340*/  BSYNC.RECONVERGENT B2 ;  /* 0x0000000000027941 */ /* 0x000fea0003800200 */
.L_x_103:
        /* <DEDUP_REMOVED lines=25> */
.L_x_106:
[----:B------:R-:W-:Y:S05]  /*64e0*/  BSYNC.RECONVERGENT B2 ;  /* 0x0000000000027941 */ /* 0x000fea0003800200 */
.L_x_105:
[----:B------:R-:W-:Y:S01]  /*64f0*/  DADD R4, R2, R14 ;  /* 0x0000000002047229 */ /* 0x000fe2000000000e */
[----:B------:R-:W-:Y:S01]  /*6500*/  FSETP.GEU.AND P1, PT, |R17|, 6.5827683646048100446e-37, PT ;  /* 0x036000001100780b */ /* 0x000fe20003f2e200 */
[----:B------:R-:W-:Y:S06]  /*6510*/  BSSY.RECONVERGENT B2, `(.L_x_107) ;  /* 0x0000019000027945 */ /* 0x000fec0003800200 */
[----:B------:R-:W-:-:S08]  /*6520*/  DMUL R4, R4, R28 ;  /* 0x0000001c04047228 */ /* 0x000fd00000000000 */
[----:B------:R-:W-:-:S08]  /*6530*/  DFMA R14, R2, R14, R4 ;  /* 0x0000000e020e722b */ /* 0x000fd00000000004 */
[----:B------:R-:W-:-:S08]  /*6540*/  DADD R22, R14, R22 ;  /* 0x000000000e167229 */ /* 0x000fd00000000016 */
[----:B------:R-:W-:Y:S01]  /*6550*/  DMUL R8, R22, R2 ;  /* 0x0000000216087228 */ /* 0x000fe20000000000 */
[----:B------:R-:W-:-:S05]  /*6560*/  MOV R2, 0x1 ;  /* 0x0000000100027802 */ /* 0x000fca0000000f00 */
[----:B------:R-:W0:Y:S02]  /*6570*/  MUFU.RCP64H R3, R9 ;  /* 0x0000000900037308 */ /* 0x000e240000001800 */
        /* <DEDUP_REMOVED lines=18> */
.L_x_108:
[----:B------:R-:W-:Y:S05]  /*66a0*/  BSYNC.RECONVERGENT B2 ;  /* 0x0000000000027941 */ /* 0x000fea0003800200 */
.L_x_107:
[C---:B------:R-:W-:Y:S01]  /*66b0*/  DADD R26, R14.reuse, R26 ;  /* 0x000000000e1a7229 */ /* 0x040fe2000000001a */
[----:B------:R-:W-:Y:S01]  /*66c0*/  UMOV UR6, 0x9999999a ;  /* 0x9999999a00067882 */ /* 0x000fe20000000000 */
[----:B------:R-:W-:Y:S01]  /*66d0*/  DADD R24, R14, R24 ;  /* 0x000000000e187229 */ /* 0x000fe20000000018 */
[----:B------:R-:W-:Y:S01]  /*66e0*/  UMOV UR7, 0x3fc99999 ;  /* 0x3fc9999900077882 */ /* 0x000fe20000000000 */
[----:B------:R-:W-:Y:S01]  /*66f0*/  DMUL R22, R22, 0.25 ;  /* 0x3fd0000016167828 */ /* 0x000fe20000000000 */
[----:B------:R-:W-:Y:S01]  /*6700*/  MOV R6, 0x1 ;  /* 0x0000000100067802 */ /* 0x000fe20000000f00 */
[----:B------:R-:W-:Y:S01]  /*6710*/  BSSY.RECONVERGENT B2, `(.L_x_109) ;  /* 0x000001f000027945 */ /* 0x000fe20003800200 */
[----:B------:R-:W-:Y:S02]  /*6720*/  DADD R18, R4, R18 ;  /* 0x0000000004127229 */ /* 0x000fe40000000012 */
[----:B------:R-:W-:Y:S02]  /*6730*/  DMUL R26, R26, 0.25 ;  /* 0x3fd000001a1a7828 */ /* 0x000fe40000000000 */
[----:B------:R-:W-:-:S02]  /*6740*/  DMUL R24, R24, 0.25 ;  /* 0x3fd0000018187828 */ /* 0x000fc40000000000 */
[----:B------:R-:W-:-:S06]  /*6750*/  DMUL R16, R16, 0.25 ;  /* 0x3fd0000010107828 */ /* 0x000fcc0000000000 */
[----:B------:R-:W-:-:S08]  /*6760*/  DADD R2, R26, R24 ;  /* 0x000000001a027229 */ /* 0x000fd00000000018 */
[----:B------:R-:W-:-:S08]  /*6770*/  DFMA R2, R22, 3, R2 ;  /* 0x400800001602782b */ /* 0x000fd00000000002 */
[----:B------:R-:W-:-:S06]  /*6780*/  DMUL R2, R2, UR6 ;  /* 0x0000000602027c28 */ /* 0x000fcc0008000000 */
[----:B------:R-:W0:Y:S02]  /*6790*/  MUFU.RCP64H R7, R3 ;  /* 0x0000000300077308 */ /* 0x000e240000001800 */
[----:B------:R-:W-:Y:S02]  /*67a0*/  DADD R12, -R26, R2 ;  /* 0x000000001a0c7229 */ /* 0x000fe40000000102 */
        /* <DEDUP_REMOVED lines=19> */
[----:B------:R-:W-:Y:S01]  /*68e0*/  MOV R30, R4 ;  /* 0x00000004001e7202 */ /* 0x000fe20000000f00 */
[----:B------:R-:W-:-:S07]  /*68f0*/  IMAD.MOV.U32 R31, RZ, RZ, R3 ;  /* 0x000000ffff1f7224 */ /* 0x000fce00078e0003 */
.L_x_110:
[----:B------:R-:W-:Y:S05]  /*6900*/  BSYNC.RECONVERGENT B2 ;  /* 0x0000000000027941 */ /* 0x000fea0003800200 */
.L_x_109:
        /* <DEDUP_REMOVED lines=23> */
.L_x_112:
[----:B------:R-:W-:Y:S05]  /*6a80*/  BSYNC.RECONVERGENT B2 ;  /* 0x0000000000027941 */ /* 0x000fea0003800200 */
.L_x_111:
[----:B------:R-:W0:Y:S01]  /*6a90*/  MUFU.RCP64H R3, R15 ;  /* 0x0000000f00037308 */ /* 0x000e220000001800 */
[----:B------:R-:W-:Y:S01]  /*6aa0*/  IMAD.MOV.U32 R2, RZ, RZ, 0x1 ;  /* 0x00000001ff027424 */ /* 0x000fe200078e00ff */
[----:B------:R-:W-:Y:S01]  /*6ab0*/  DADD R8, R14, -R22 ;  /* 0x000000000e087229 */ /* 0x000fe20000000816 */
[----:B------:R-:W-:Y:S01]  /*6ac0*/  BSSY.RECONVERGENT B2, `(.L_x_113) ;  /* 0x0000016000027945 */ /* 0x000fe20003800200 */
[----:B------:R-:W-:Y:S01]  /*6ad0*/  MOV R28, R4 ;  /* 0x00000004001c7202 */ /* 0x000fe20000000f00 */
[----:B------:R-:W-:-:S07]  /*6ae0*/  IMAD.MOV.U32 R29, RZ, RZ, R5 ;  /* 0x000000ffff1d7224 */ /* 0x000fce00078e0005 */
        /* <DEDUP_REMOVED lines=19> */
.L_x_114:
[----:B------:R-:W-:Y:S05]  /*6c20*/  BSYNC.RECONVERGENT B2 ;  /* 0x0000000000027941 */ /* 0x000fea0003800200 */
.L_x_113:
        /* <DEDUP_REMOVED lines=48> */
.L_x_117:
[----:B------:R-:W-:Y:S05]  /*6f30*/  BSYNC.RECONVERGENT B2 ;  /* 0x0000000000027941 */ /* 0x000fea0003800200 */
.L_x_116:
        /* <DEDUP_REMOVED lines=27> */
.L_x_119:
[----:B------:R-:W-:Y:S05]  /*70f0*/  BSYNC.RECONVERGENT B2 ;  /* 0x0000000000027941 */ /* 0x000fea0003800200 */
.L_x_118:
        /* <DEDUP_REMOVED lines=25> */
.L_x_121:
[----:B------:R-:W-:Y:S05]  /*7290*/  BSYNC.RECONVERGENT B2 ;  /* 0x0000000000027941 */ /* 0x000fea0003800200 */
.L_x_120:
[----:B------:R-:W-:Y:S01]  /*72a0*/  DADD R4, R2, R14 ;  /* 0x0000000002047229 */ /* 0x000fe2000000000e */
[----:B------:R-:W-:Y:S01]  /*72b0*/  FSETP.GEU.AND P1, PT, |R17|, 6.5827683646048100446e-37, PT ;  /* 0x036000001100780b */ /* 0x000fe20003f2e200 */
[----:B------:R-:W-:Y:S06]  /*72c0*/  BSSY.RECONVERGENT B2, `(.L_x_122) ;  /* 0x0000019000027945 */ /* 0x000fec0003800200 */
[----:B------:R-:W-:-:S08]  /*72d0*/  DMUL R4, R4, R28 ;  /* 0x0000001c04047228 */ /* 0x000fd00000000000 */
[----:B------:R-:W-:-:S08]  /*72e0*/  DFMA R14, R2, R14, R4 ;  /* 0x0000000e020e722b */ /* 0x000fd00000000004 */
[----:B------:R-:W-:-:S08]  /*72f0*/  DADD R22, R14, R22 ;  /* 0x000000000e167229 */ /* 0x000fd00000000016 */
[----:B------:R-:W-:Y:S01]  /*7300*/  DMUL R8, R22, R2 ;  /* 0x0000000216087228 */ /* 0x000fe20000000000 */
[----:B------:R-:W-:-:S05]  /*7310*/  IMAD.MOV.U32 R2, RZ, RZ, 0x1 ;  /* 0x00000001ff027424 */ /* 0x000fca00078e00ff */
        /* <DEDUP_REMOVED lines=19> */
.L_x_123:
[----:B------:R-:W-:Y:S05]  /*7450*/  BSYNC.RECONVERGENT B2 ;  /* 0x0000000000027941 */ /* 0x000fea0003800200 */
.L_x_122:
[C---:B------:R-:W-:Y:S01]  /*7460*/  DADD R26, R14.reuse, R26 ;  /* 0x000000000e1a7229 */ /* 0x040fe2000000001a */
[----:B------:R-:W-:Y:S01]  /*7470*/  UMOV UR6, 0x9999999a ;  /* 0x9999999a00067882 */ /* 0x000fe20000000000 */
[----:B------:R-:W-:Y:S01]  /*7480*/  DADD R24, R14, R24 ;  /* 0x000000000e187229 */ /* 0x000fe20000000018 */
[----:B------:R-:W-:Y:S01]  /*7490*/  UMOV UR7, 0x3fc99999 ;  /* 0x3fc9999900077882 */ /* 0x000fe20000000000 */
[----:B------:R-:W-:Y:S01]  /*74a0*/  DMUL R22, R22, 0.25 ;  /* 0x3fd0000016167828 */ /* 0x000fe20000000000 */
[----:B------:R-:W-:Y:S01]  /*74b0*/  IMAD.MOV.U32 R6, RZ, RZ, 0x1 ;  /* 0x00000001ff067424 */ /* 0x000fe200078e00ff */
        /* <DEDUP_REMOVED lines=31> */
.L_x_125:
[----:B------:R-:W-:Y:S05]  /*76b0*/  BSYNC.RECONVERGENT B2 ;  /* 0x0000000000027941 */ /* 0x000fea0003800200 */
.L_x_124:
        /* <DEDUP_REMOVED lines=22> */
.L_x_127:
[----:B------:R-:W-:Y:S05]  /*7820*/  BSYNC.RECONVERGENT B2 ;  /* 0x0000000000027941 */ /* 0x000fea0003800200 */
.L_x_126:
[----:B------:R-:W0:Y:S01]  /*7830*/  MUFU.RCP64H R3, R15 ;  /* 0x0000000f00037308 */ /* 0x000e220000001800 */
[----:B------:R-:W-:Y:S01]  /*7840*/  MOV R2, 0x1 ;  /* 0x0000000100027802 */ /* 0x000fe20000000f00 */
[----:B------:R-:W-:Y:S01]  /*7850*/  DADD R8, -R22, R14 ;  /* 0x0000000016087229 */ /* 0x000fe2000000010e */
        /* <DEDUP_REMOVED lines=22> */
.L_x_129:
[----:B------:R-:W-:Y:S05]  /*79c0*/  BSYNC.RECONVERGENT B2 ;  /* 0x0000000000027941 */ /* 0x000fea0003800200 */
.L_x_128:
        /* <DEDUP_REMOVED lines=48> */
.L_x_131:
[----:B------:R-:W-:Y:S05]  /*7cd0*/  BSYNC.RECONVERGENT B2 ;  /* 0x0000000000027941 */ /* 0x000fea0003800200 */
.L_x_130:
        /* <DEDUP_REMOVED lines=27> */
.L_x_133:
[----:B------:R-:W-:Y:S05]  /*7e90*/  BSYNC.RECONVERGENT B2 ;  /* 0x0000000000027941 */ /* 0x000fea0003800200 */
.L_x_132:
        /* <DEDUP_REMOVED lines=25> */
.L_x_135:
[----:B------:R-:W-:Y:S05]  /*8030*/  BSYNC.RECONVERGENT B2 ;  /* 0x0000000000027941 */ /* 0x000fea0003800200 */
.L_x_134:
        /* <DEDUP_REMOVED lines=27> */
.L_x_137:
[----:B------:R-:W-:Y:S05]  /*81f0*/  BSYNC.RECONVERGENT B2 ;  /* 0x0000000000027941 */ /* 0x000fea0003800200 */
.L_x_136:
[--C-:B------:R-:W-:Y:S01]  /*8200*/  DADD R26, R26, R14.reuse ;  /* 0x000000001a1a7229 */ /* 0x100fe2000000000e */
        /* <DEDUP_REMOVED lines=36> */
.L_x_139:
[----:B------:R-:W-:Y:S05]  /*8450*/  BSYNC.RECONVERGENT B2 ;  /* 0x0000000000027941 */ /* 0x000fea0003800200 */
.L_x_138:
        /* <DEDUP_REMOVED lines=22> */
.L_x_141:
[----:B------:R-:W-:Y:S05]  /*85c0*/  BSYNC.RECONVERGENT B2 ;  /* 0x0000000000027941 */ /* 0x000fea0003800200 */
.L_x_140:
[----:B------:R-:W0:Y:S01]  /*85d0*/  MUFU.RCP64H R3, R15 ;  /* 0x0000000f00037308 */ /* 0x000e220000001800 */
[----:B------:R-:W-:Y:S01]  /*85e0*/  IMAD.MOV.U32 R2, RZ, RZ, 0x1 ;  /* 0x00000001ff027424 */ /* 0x000fe200078e00ff */
[----:B------:R-:W-:Y:S01]  /*85f0*/  DADD R8, R14, -R22 ;  /* 0x000000000e087229 */ /* 0x000fe20000000816 */
[----:B------:R-:W-:Y:S01]  /*8600*/  BSSY.RECONVERGENT B2, `(.L_x_142) ;  /* 0x0000016000027945 */ /* 0x000fe20003800200 */
[----:B------:R-:W-:Y:S01]  /*8610*/  IMAD.MOV.U32 R28, RZ, RZ, R4 ;  /* 0x000000ffff1c7224 */ /* 0x000fe200078e0004 */
[----:B------:R-:W-:-:S07]  /*8620*/  MOV R29, R5 ;  /* 0x00000005001d7202 */ /* 0x000fce0000000f00 */
        /* <DEDUP_REMOVED lines=19> */
.L_x_143:
[----:B------:R-:W-:Y:S05]  /*8760*/  BSYNC.RECONVERGENT B2 ;  /* 0x0000000000027941 */ /* 0x000fea0003800200 */
.L_x_142:
        /* <DEDUP_REMOVED lines=48> */
.L_x_145:
[----:B------:R-:W-:Y:S05]  /*8a70*/  BSYNC.RECONVERGENT B2 ;  /* 0x0000000000027941 */ /* 0x000fea0003800200 */
.L_x_144:
        /* <DEDUP_REMOVED lines=27> */
.L_x_147:
[----:B------:R-:W-:Y:S05]  /*8c30*/  BSYNC.RECONVERGENT B2 ;  /* 0x0000000000027941 */ /* 0x000fea0003800200 */
.L_x_146:
        /* <DEDUP_REMOVED lines=25> */
.L_x_149:
[----:B------:R-:W-:Y:S05]  /*8dd0*/  BSYNC.RECONVERGENT B2 ;  /* 0x0000000000027941 */ /* 0x000fea0003800200 */
.L_x_148:
        /* <DEDUP_REMOVED lines=27> */
.L_x_151:
[----:B------:R-:W-:Y:S05]  /*8f90*/  BSYNC.RECONVERGENT B2 ;  /* 0x0000000000027941 */ /* 0x000fea0003800200 */
.L_x_150:
[--C-:B------:R-:W-:Y:S01]  /*8fa0*/  DADD R26, R26, R14.reuse ;  /* 0x000000001a1a7229 */ /* 0x100fe2000000000e */
        /* <DEDUP_REMOVED lines=34> */
[----:B------:R-:W-:Y:S02]  /*91d0*/  IMAD.MOV.U32 R30, RZ, RZ, R4 ;  /* 0x000000ffff1e7224 */ /* 0x000fe400078e0004 */
[----:B------:R-:W-:-:S07]  /*91e0*/  IMAD.MOV.U32 R31, RZ, RZ, R3 ;  /* 0x000000ffff1f7224 */ /* 0x000fce00078e0003 */
.L_x_153:
[----:B------:R-:W-:Y:S05]  /*91f0*/  BSYNC.RECONVERGENT B2 ;  /* 0x0000000000027941 */ /* 0x000fea0003800200 */
.L_x_152:
        /* <DEDUP_REMOVED lines=22> */
.L_x_155:
[----:B------:R-:W-:Y:S05]  /*9360*/  BSYNC.RECONVERGENT B2 ;  /* 0x0000000000027941 */ /* 0x000fea0003800200 */
.L_x_154:
[----:B------:R-:W0:Y:S01]  /*9370*/  MUFU.RCP64H R3, R15 ;  /* 0x0000000f00037308 */ /* 0x000e220000001800 */
[----:B------:R-:W-:Y:S01]  /*9380*/  IMAD.MOV.U32 R2, RZ, RZ, 0x1 ;  /* 0x00000001ff027424 */ /* 0x000fe200078e00ff */
[----:B------:R-:W-:Y:S01]  /*9390*/  DADD R8, -R22, R14 ;  /* 0x0000000016087229 */ /* 0x000fe2000000010e */
        /* <DEDUP_REMOVED lines=22> */
.L_x_157:
[----:B------:R-:W-:Y:S05]  /*9500*/  BSYNC.RECONVERGENT B2 ;  /* 0x0000000000027941 */ /* 0x000fea0003800200 */
.L_x_156:
        /* <DEDUP_REMOVED lines=21> */
[----:B------:R-:W-:-:S05]  /*9660*/  VIADD R0, R0, 0x4 ;  /* 0x0000000400007836 */ /* 0x000fca0000000000 */
[----:B------:R-:W-:-:S13]  /*9670*/  ISETP.NE.AND P0, PT, R0, 0x64, PT ;  /* 0x000000640000780c */ /* 0x000fda0003f05270 */
[----:B------:R-:W-:Y:S05]  /*9680*/  @!P0 BRA `(.L_x_100) ;  /* 0x0000000400408947 */ /* 0x000fea0003800000 */
[----:B------:R-:W-:Y:S05]  /*9690*/  BRA `(.L_x_158) ;  /* 0xffffffc8004c7947 */ /* 0x000fea000383ffff */
.L_x_115:
[----:B------:R-:W0:Y:S01]  /*96a0*/  MUFU.RSQ64H R5, R15 ;  /* 0x0000000f00057308 */ /* 0x000e220000001c00 */
[----:B------:R-:W-:Y:S01]  /*96b0*/  DMUL R28, R28, R30 ;  /* 0x0000001e1c1c7228 */ /* 0x000fe20000000000 */
[----:B------:R-:W-:Y:S01]  /*96c0*/  VIADD R4, R15, 0xfcb00000 ;  /* 0xfcb000000f047836 */ /* 0x000fe20000000000 */
[C---:B------:R-:W-:Y:S01]  /*96d0*/  DMUL R6, R2.reuse, R2 ;  /* 0x0000000202067228 */ /* 0x040fe20000000000 */
[----:B------:R-:W-:Y:S01]  /*96e0*/  UMOV UR6, 0x9d89d89e ;  /* 0x9d89d89e00067882 */ /* 0x000fe20000000000 */
[----:B------:R-:W-:Y:S01]  /*96f0*/  UMOV UR7, 0x3fbd89d8 ;  /* 0x3fbd89d800077882 */ /* 0x000fe20000000000 */
[----:B------:R-:W-:Y:S01]  /*9700*/  MOV R30, 0xdb6db6db ;  /* 0xdb6db6db001e7802 */ /* 0x000fe20000000f00 */
[----:B------:R-:W-:Y:S01]  /*9710*/  DMUL R24, R2, UR6 ;  /* 0x0000000602187c28 */ /* 0x000fe20008000000 */
[----:B------:R-:W-:Y:S01]  /*9720*/  UMOV UR6, 0xa2e8ba2f ;  /* 0xa2e8ba2f00067882 */ /* 0x000fe20000000000 */
[----:B------:R-:W-:Y:S01]  /*9730*/  UMOV UR7, 0x3fda2e8b ;  /* 0x3fda2e8b00077882 */ /* 0x000fe20000000000 */
[----:B------:R-:W-:Y:S01]  /*9740*/  IMAD.MOV.U32 R31, RZ, RZ, 0x3fcb6db6 ;  /* 0x3fcb6db6ff1f7424 */ /* 0x000fe200078e00ff */
[----:B------:R-:W-:Y:S01]  /*9750*/  DADD R8, R28, -R6 ;  /* 0x000000001c087229 */ /* 0x000fe20000000806 */
[----:B------:R-:W-:Y:S01]  /*9760*/  IMAD.MOV.U32 R32, RZ, RZ, 0x0 ;  /* 0x00000000ff207424 */ /* 0x000fe200078e00ff */
[----:B------:R-:W-:Y:S01]  /*9770*/  DFMA R6, R6, -6, R28 ;  /* 0xc01800000606782b */ /* 0x000fe2000000001c */
[----:B------:R-:W-:Y:S01]  /*9780*/  MOV R33, 0x3fd80000 ;  /* 0x3fd8000000217802 */ /* 0x000fe20000000f00 */
[----:B------:R-:W-:Y:S01]  /*9790*/  UMOV UR8, 0x76276276 ;  /* 0x7627627600087882 */ /* 0x000fe20000000000 */
[----:B------:R-:W-:Y:S01]  /*97a0*/  UMOV UR9, 0x3fc62762 ;  /* 0x3fc6276200097882 */ /* 0x000fe20000000000 */
[----:B0-----:R-:W-:Y:S01]  /*97b0*/  DMUL R20, R4, R4 ;  /* 0x0000000404147228 */ /* 0x001fe20000000000 */
[----:B------:R-:W-:Y:S01]  /*97c0*/  ISETP.GE.U32.AND P0, PT, R4, 0x7ca00000, PT ;  /* 0x7ca000000400780c */ /* 0x000fe20003f06070 */
[C---:B------:R-:W-:Y:S01]  /*97d0*/  DMUL R22, R8.reuse, -UR6 ;  /* 0x8000000608167c28 */ /* 0x040fe20008000000 */
[----:B------:R-:W-:Y:S01]  /*97e0*/  UMOV UR7, 0x3fba2e8b ;  /* 0x3fba2e8b00077882 */ /* 0x000fe20000000000 */
[----:B------:R-:W-:Y:S01]  /*97f0*/  DADD R12, R8, R6 ;  /* 0x00000000080c7229 */ /* 0x000fe20000000006 */
[----:B------:R-:W-:Y:S03]  /*9800*/  BSSY.RECONVERGENT B2, `(.L_x_159) ;  /* 0x000001f000027945 */ /* 0x000fe60003800200 */
[----:B------:R-:W-:-:S02]  /*9810*/  DFMA R26, -R20, R14, 1 ;  /* 0x3ff00000141a742b */ /* 0x000fc4000000010e */
[----:B------:R-:W-:Y:S02]  /*9820*/  DFMA R22, R28, R24, R22 ;  /* 0x000000181c16722b */ /* 0x000fe40000000016 */
[----:B------:R-:W-:Y:S02]  /*9830*/  DADD R12, R8, R12 ;  /* 0x00000000080c7229 */ /* 0x000fe4000000000c */
[----:B------:R-:W-:Y:S02]  /*9840*/  DMUL R20, R2, -UR8 ;  /* 0x8000000802147c28 */ /* 0x000fe40008000000 */
[----:B------:R-:W-:Y:S01]  /*9850*/  DFMA R8, R6, UR6, -R30 ;  /* 0x0000000606087c2b */ /* 0x000fe2000800081e */
[----:B------:R-:W-:Y:S01]  /*9860*/  UMOV UR6, 0x55555555 ;  /* 0x5555555500067882 */ /* 0x000fe20000000000 */
[----:B------:R-:W-:Y:S01]  /*9870*/  DFMA R24, R26, R32, 0.5 ;  /* 0x3fe000001a18742b */ /* 0x000fe20000000020 */
[----:B------:R-:W-:Y:S01]  /*9880*/  UMOV UR7, 0x3fc55555 ;  /* 0x3fc5555500077882 */ /* 0x000fe20000000000 */
[----:B------:R-:W-:-:S04]  /*9890*/  DMUL R26, R4, R26 ;  /* 0x0000001a041a7228 */ /* 0x000fc80000000000 */
[C---:B------:R-:W-:Y:S02]  /*98a0*/  DFMA R8, R12.reuse, R20, R8 ;  /* 0x000000140c08722b */ /* 0x040fe40000000008 */
[----:B------:R-:W-:Y:S02]  /*98b0*/  DMUL R12, R12, UR6 ;  /* 0x000000060c0c7c28 */ /* 0x000fe40008000000 */
[----:B------:R-:W-:-:S04]  /*98c0*/  DFMA R24, R24, R26, R4 ;  /* 0x0000001a1818722b */ /* 0x000fc80000000004 */
[----:B------:R-:W-:Y:S02]  /*98d0*/  DFMA R8, R6, R8, 1 ;  /* 0x3ff000000608742b */ /* 0x000fe40000000008 */
[----:B------:R-:W-:Y:S02]  /*98e0*/  DFMA R12, R22, R2, R12 ;  /* 0x00000002160c722b */ /* 0x000fe4000000000c */
[----:B------:R-:W-:-:S06]  /*98f0*/  DMUL R6, R24, R14 ;  /* 0x0000000e18067228 */ /* 0x000fcc0000000000 */
[----:B------:R-:W-:Y:S02]  /*9900*/  DFMA R8, R12, R2, R8 ;  /* 0x000000020c08722b */ /* 0x000fe40000000008 */
[----:B------:R-:W-:Y:S01]  /*9910*/  DFMA R20, R6, -R6, R14 ;  /* 0x800000060614722b */ /* 0x000fe2000000000e */
[----:B------:R-:W-:Y:S02]  /*9920*/  VIADD R13, R25, 0xfff00000 ;  /* 0xfff00000190d7836 */ /* 0x000fe40000000000 */
[----:B------:R-:W-:-:S03]  /*9930*/  IMAD.MOV.U32 R12, RZ, RZ, R24 ;  /* 0x000000ffff0c7224 */ /* 0x000fc600078e0018 */
[----:B------:R-:W-:-:S03]  /*9940*/  DMUL R16, R8, R16 ;  /* 0x0000001008107228 */ /* 0x000fc60000000000 */
        /* <DEDUP_REMOVED lines=10> */
.L_x_160:
[----:B------:R-:W-:Y:S05]  /*99f0*/  BSYNC.RECONVERGENT B2 ;  /* 0x0000000000027941 */ /* 0x000fea0003800200 */
.L_x_159:
[----:B------:R-:W-:Y:S01]  /*9a00*/  DMUL R14, R2, R14 ;  /* 0x0000000e020e7228 */ /* 0x000fe20000000000 */
[----:B------:R-:W-:Y:S01]  /*9a10*/  FSETP.GEU.AND P1, PT, |R17|, 6.5827683646048100446e-37, PT ;  /* 0x036000001100780b */ /* 0x000fe20003f2e200 */
[----:B------:R-:W-:Y:S01]  /*9a20*/  BSSY.RECONVERGENT B2, `(.L_x_161) ;  /* 0x0000015000027945 */ /* 0x000fe20003800200 */
[----:B------:R-:W-:-:S03]  /*9a30*/  MOV R2, 0x1 ;  /* 0x0000000100027802 */ /* 0x000fc60000000f00 */
[----:B------:R-:W0:Y:S03]  /*9a40*/  MUFU.RCP64H R3, R15 ;  /* 0x0000000f00037308 */ /* 0x000e260000001800 */
        /* <DEDUP_REMOVED lines=18> */
.L_x_162:
[----:B------:R-:W-:Y:S05]  /*9b70*/  BSYNC.RECONVERGENT B2 ;  /* 0x0000000000027941 */ /* 0x000fea0003800200 */
.L_x_161:
[----:B------:R-:W-:-:S11]  /*9b80*/  DFMA R20, R18, 3, R4 ;  /* 0x400800001214782b */ /* 0x000fd60000000004 */
.L_x_100:
[----:B------:R-:W-:Y:S05]  /*9b90*/  BSYNC.RECONVERGENT B0 ;  /* 0x0000000000007941 */ /* 0x000fea0003800200 */
.L_x_99:
[----:B------:R-:W0:Y:S02]  /*9ba0*/  LDC.64 R2, c[0x0][0x3a8] ;  /* 0x0000ea00ff027b82 */ /* 0x000e240000000a00 */
[----:B0-----:R-:W-:-:S05]  /*9bb0*/  IMAD.WIDE R2, R11, 0x8, R2 ;  /* 0x000000080b027825 */ /* 0x001fca00078e0202 */
[----:B------:R-:W-:Y:S01]  /*9bc0*/  STG.E.64 desc[UR4][R2.64], R20 ;  /* 0x0000001402007986 */ /* 0x000fe2000c101b04 */
[----:B------:R-:W-:Y:S05]  /*9bd0*/  EXIT ;  /* 0x000000000000794d */ /* 0x000fea0003800000 */
.L_x_98:
        /* <DEDUP_REMOVED lines=12> */
[----:B------:R-:W-:Y:S01]  /*9ca0*/  SEL R2, R0, R3, P0 ;  /* 0x0000000300027207 */ /* 0x000fe20000000000 */
[----:B------:R-:W-:Y:S01]  /*9cb0*/  IMAD.MOV.U32 R0, RZ, RZ, R23 ;  /* 0x000000ffff007224 */ /* 0x000fe200078e0017 */
[----:B------:R-:W-:-:S05]  /*9cc0*/  @P1 LOP3.LUT R7, R5, 0x80000, RZ, 0xfc, !PT ;  /* 0x0008000005071812 */ /* 0x000fca00078efcff */
[----:B------:R-:W-:-:S05]  /*9cd0*/  IMAD.MOV.U32 R3, RZ, RZ, R7 ;  /* 0x000000ffff037224 */ /* 0x000fca00078e0007 */
[----:B------:R-:W-:Y:S01]  /*9ce0*/  MOV R5, R3 ;  /* 0x0000000300057202 */ /* 0x000fe20000000f00 */
[----:B------:R-:W-:-:S06]  /*9cf0*/  DSETP.MIN.AND P0, P1, R22, R2, PT ;  /* 0x000000021600722a */ /* 0x000fcc0003900000 */
[----:B------:R-:W-:Y:S01]  /*9d00*/  FSEL R7, R0, R5, P0 ;  /* 0x0000000500077208 */ /* 0x000fe20000000000 */
[----:B------:R-:W-:-:S05]  /*9d10*/  IMAD.MOV.U32 R0, RZ, RZ, R22 ;  /* 0x000000ffff007224 */ /* 0x000fca00078e0016 */
[----:B------:R-:W-:Y:S02]  /*9d20*/  SEL R2, R0, R2, P0 ;  /* 0x0000000200027207 */ /* 0x000fe40000000000 */
[----:B------:R-:W-:-:S05]  /*9d30*/  @P1 LOP3.LUT R7, R5, 0x80000, RZ, 0xfc, !PT ;  /* 0x0008000005071812 */ /* 0x000fca00078efcff */
[----:B------:R-:W-:-:S06]  /*9d40*/  IMAD.MOV.U32 R3, RZ, RZ, R7 ;  /* 0x000000ffff037224 */ /* 0x000fcc00078e0007 */
[----:B------:R-:W-:-:S14]  /*9d50*/  DSETP.GEU.AND P0, PT, R2, RZ, PT ;  /* 0x000000ff0200722a */ /* 0x000fdc0003f0e000 */
[----:B------:R-:W-:Y:S05]  /*9d60*/  @!P0 BRA `(.L_x_165) ;  /* 0x0000002c00908947 */ /* 0x000fea0003800000 */
[C---:B------:R-:W-:Y:S01]  /*9d70*/  DADD R2, R26.reuse, R24 ;  /* 0x000000001a027229 */ /* 0x040fe20000000018 */
[----:B------:R-:W-:Y:S01]  /*9d80*/  UMOV UR6, 0x812dea11 ;  /* 0x812dea1100067882 */ /* 0x000fe20000000000 */
[----:B------:R-:W-:Y:S01]  /*9d90*/  DADD R4, R26, R22 ;  /* 0x000000001a047229 */ /* 0x000fe20000000016 */
[----:B------:R-:W-:-:S07]  /*9da0*/  UMOV UR7, 0x3d519799 ;  /* 0x3d51979900077882 */ /* 0x000fce0000000000 */
[----:B------:R-:W-:Y:S01]  /*9db0*/  DSETP.MIN.AND P0, P1, R2, R4, PT ;  /* 0x000000040200722a */ /* 0x000fe20003900000 */
[----:B------:R-:W-:Y:S01]  /*9dc0*/  IMAD.MOV.U32 R0, RZ, RZ, R2 ;  /* 0x000000ffff007224 */ /* 0x000fe200078e0002 */
[----:B------:R-:W-:-:S04]  /*9dd0*/  MOV R6, R5 ;  /* 0x0000000500067202 */ /* 0x000fc80000000f00 */
[----:B------:R-:W-:Y:S01]  /*9de0*/  FSEL R7, R3, R6, P0 ;  /* 0x0000000603077208 */ /* 0x000fe20000000000 */
[----:B------:R-:W-:Y:S01]  /*9df0*/  IMAD.MOV.U32 R3, RZ, RZ, R4 ;  /* 0x000000ffff037224 */ /* 0x000fe200078e0004 */
[----:B------:R-:W-:-:S04]  /*9e00*/  DADD R4, R24, R22 ;  /* 0x0000000018047229 */ /* 0x000fc80000000016 */
[----:B------:R-:W-:Y:S02]  /*9e10*/  SEL R2, R0, R3, P0 ;  /* 0x0000000300027207 */ /* 0x000fe40000000000 */
[----:B------:R-:W-:-:S05]  /*9e20*/  @P1 LOP3.LUT R7, R6, 0x80000, RZ, 0xfc, !PT ;  /* 0x0008000006071812 */ /* 0x000fca00078efcff */
[----:B------:R-:W-:Y:S01]  /*9e30*/  IMAD.MOV.U32 R3, RZ, RZ, R7 ;  /* 0x000000ffff037224 */ /* 0x000fe200078e0007 */
[----:B------:R-:W-:-:S03]  /*9e40*/  MOV R7, R5 ;  /* 0x0000000500077202 */ /* 0x000fc60000000f00 */
[----:B------:R-:W-:Y:S02]  /*9e50*/  IMAD.MOV.U32 R0, RZ, RZ, R3 ;  /* 0x000000ffff007224 */ /* 0x000fe400078e0003 */
[----:B------:R-:W-:-:S06]  /*9e60*/  DSETP.MIN.AND P0, P1, R2, R4, PT ;  /* 0x000000040200722a */ /* 0x000fcc0003900000 */
[----:B------:R-:W-:Y:S02]  /*9e70*/  FSEL R9, R0, R7, P0 ;  /* 0x0000000700097208 */ /* 0x000fe40000000000 */
[----:B------:R-:W-:Y:S02]  /*9e80*/  SEL R2, R2, R4, P0 ;  /* 0x0000000402027207 */ /* 0x000fe40000000000 */
[----:B------:R-:W-:-:S04]  /*9e90*/  MOV R0, R21 ;  /* 0x0000001500007202 */ /* 0x000fc80000000f00 */
[----:B------:R-:W-:-:S05]  /*9ea0*/  @P1 LOP3.LUT R9, R7, 0x80000, RZ, 0xfc, !PT ;  /* 0x0008000007091812 */ /* 0x000fca00078efcff */
[----:B------:R-:W-:-:S04]  /*9eb0*/  IMAD.MOV.U32 R3, RZ, RZ, R9 ;  /* 0x000000ffff037224 */ /* 0x000fc800078e0009 */
[----:B------:R-:W-:Y:S02]  /*9ec0*/  IMAD.MOV.U32 R5, RZ, RZ, R3 ;  /* 0x000000ffff057224 */ /* 0x000fe400078e0003 */
[----:B------:R-:W-:-:S06]  /*9ed0*/  DSETP.MIN.AND P0, P1, R20, R2, PT ;  /* 0x000000021400722a */ /* 0x000fcc0003900000 */
[----:B------:R-:W-:Y:S01]  /*9ee0*/  FSEL R7, R0, R5, P0 ;  /* 0x0000000500077208 */ /* 0x000fe20000000000 */
[----:B------:R-:W-:-:S05]  /*9ef0*/  IMAD.MOV.U32 R0, RZ, RZ, R20 ;  /* 0x000000ffff007224 */ /* 0x000fca00078e0014 */
[----:B------:R-:W-:Y:S02]  /*9f00*/  SEL R2, R0, R2, P0 ;  /* 0x0000000200027207 */ /* 0x000fe40000000000 */
[----:B------:R-:W-:-:S04]  /*9f10*/  @P1 LOP3.LUT R7, R5, 0x80000, RZ, 0xfc, !PT ;  /* 0x0008000005071812 */ /* 0x000fc800078efcff */
[----:B------:R-:W-:-:S06]  /*9f20*/  MOV R3, R7 ;  /* 0x0000000700037202 */ /* 0x000fcc0000000f00 */
[----:B------:R-:W-:-:S14]  /*9f30*/  DSETP.GEU.AND P0, PT, R2, UR6, PT ;  /* 0x0000000602007e2a */ /* 0x000fdc000bf0e000 */
[----:B------:R-:W-:Y:S05]  /*9f40*/  @!P0 BRA `(.L_x_165) ;  /* 0x0000002c00188947 */ /* 0x000fea0003800000 */
[----:B------:R-:W-:Y:S01]  /*9f50*/  DSETP.MAX.AND P0, P1, R26, R24, PT ;  /* 0x000000181a00722a */ /* 0x000fe2000390f000 */
[----:B------:R-:W-:Y:S01]  /*9f60*/  IMAD.MOV.U32 R0, RZ, RZ, R27 ;  /* 0x000000ffff007224 */ /* 0x000fe200078e001b */
[----:B------:R-:W-:Y:S01]  /*9f70*/  UMOV UR6, 0xc5000000 ;  /* 0xc500000000067882 */ /* 0x000fe20000000000 */
[----:B------:R-:W-:Y:S01]  /*9f80*/  IMAD.MOV.U32 R5, RZ, RZ, R25 ;  /* 0x000000ffff057224 */ /* 0x000fe200078e0019 */
[----:B------:R-:W-:Y:S01]  /*9f90*/  UMOV UR7, 0x426a3185 ;  /* 0x426a318500077882 */ /* 0x000fe20000000000 */
[----:B------:R-:W-:-:S03]  /*9fa0*/  IMAD.MOV.U32 R3, RZ, RZ, R24 ;  /* 0x000000ffff037224 */ /* 0x000fc600078e0018 */
[----:B------:R-:W-:Y:S02]  /*9fb0*/  FSEL R7, R0, R5, P0 ;  /* 0x0000000500077208 */ /* 0x000fe40000000000 */
[----:B------:R-:W-:-:S04]  /*9fc0*/  MOV R0, R26 ;  /* 0x0000001a00007202 */ /* 0x000fc80000000f00 */
[----:B------:R-:W-:Y:S02]  /*9fd0*/  @P1 LOP3.LUT R7, R5, 0x80000, RZ, 0xfc, !PT ;  /* 0x0008000005071812 */ /* 0x000fe400078efcff */
[----:B------:R-:W-:Y:S02]  /*9fe0*/  SEL R2, R0, R3, P0 ;  /* 0x0000000300027207 */ /* 0x000fe40000000000 */
[----:B------:R-:W-:Y:S01]  /*9ff0*/  MOV R0, R23 ;  /* 0x0000001700007202 */ /* 0x000fe20000000f00 */
[----:B------:R-:W-:-:S04]  /*a000*/  IMAD.MOV.U32 R3, RZ, RZ, R7 ;  /* 0x000000ffff037224 */ /* 0x000fc800078e0007 */
[----:B------:R-:W-:Y:S02]  /*a010*/  IMAD.MOV.U32 R5, RZ, RZ, R3 ;  /* 0x000000ffff057224 */ /* 0x000fe400078e0003 */
[----:B------:R-:W-:-:S06]  /*a020*/  DSETP.MAX.AND P0, P1, R22, R2, PT ;  /* 0x000000021600722a */ /* 0x000fcc000390f000 */
[----:B------:R-:W-:Y:S01]  /*a030*/  FSEL R7, R0, R5, P0 ;  /* 0x0000000500077208 */ /* 0x000fe20000000000 */
[----:B------:R-:W-:-:S05]  /*a040*/  IMAD.MOV.U32 R0, RZ, RZ, R22 ;  /* 0x000000ffff007224 */ /* 0x000fca00078e0016 */
[----:B------:R-:W-:Y:S01]  /*a050*/  SEL R2, R0, R2, P0 ;  /* 0x0000000200027207 */ /* 0x000fe20000000000 */
[----:B------:R-:W-:Y:S01]  /*a060*/  IMAD.MOV.U32 R0, RZ, RZ, R21 ;  /* 0x000000ffff007224 */ /* 0x000fe200078e0015 */
[----:B------:R-:W-:Y:S01]  /*a070*/  @P1 LOP3.LUT R7, R5, 0x80000, RZ, 0xfc, !PT ;  /* 0x0008000005071812 */ /* 0x000fe200078efcff */
[----:B------:R-:W-:-:S03]  /*a080*/  DSETP.GTU.AND P0, PT, R20, RZ, PT ;  /* 0x000000ff1400722a */ /* 0x000fc60003f0c000 */
[----:B------:R-:W-:-:S05]  /*a090*/  MOV R3, R7 ;  /* 0x0000000700037202 */ /* 0x000fca0000000f00 */
[----:B------:R-:W-:Y:S01]  /*a0a0*/  IMAD.MOV.U32 R5, RZ, RZ, R3 ;  /* 0x000000ffff057224 */ /* 0x000fe200078e0003 */
[----:B------:R-:W-:-:S06]  /*a0b0*/  DSETP.MAX.AND P1, P2, R20, R2, PT ;  /* 0x000000021400722a */ /* 0x000fcc0003a2f000 */
[----:B------:R-:W-:Y:S02]  /*a0c0*/  FSEL R7, R0, R5, P1 ;  /* 0x0000000500077208 */ /* 0x000fe40000800000 */
[----:B------:R-:W-:-:S04]  /*a0d0*/  MOV R0, R20 ;  /* 0x0000001400007202 */ /* 0x000fc80000000f00 */
[----:B------:R-:W-:Y:S02]  /*a0e0*/  SEL R2, R0, R2, P1 ;  /* 0x0000000200027207 */ /* 0x000fe40000800000 */
[----:B------:R-:W-:-:S05]  /*a0f0*/  @P2 LOP3.LUT R7, R5, 0x80000, RZ, 0xfc, !PT ;  /* 0x0008000005072812 */ /* 0x000fca00078efcff */
[----:B------:R-:W-:-:S06]  /*a100*/  IMAD.MOV.U32 R3, RZ, RZ, R7 ;  /* 0x000000ffff037224 */ /* 0x000fcc00078e0007 */
[----:B------:R-:W-:-:S14]  /*a110*/  DSETP.GT.OR P0, PT, R2, UR6, !P0 ;  /* 0x0000000602007e2a */ /* 0x000fdc000c704400 */
[----:B------:R-:W-:Y:S05]  /*a120*/  @P0 BRA `(.L_x_165) ;  /* 0x0000002800a00947 */ /* 0x000fea0003800000 */
[----:B------:R-:W-:Y:S01]  /*a130*/  IMAD.MOV.U32 R0, RZ, RZ, RZ ;  /* 0x000000ffff007224 */ /* 0x000fe200078e00ff */
[----:B------:R-:W-:Y:S02]  /*a140*/  CS2R R16, SRZ ;  /* 0x0000000000107805 */ /* 0x000fe4000001ff00 */
[----:B------:R-:W-:Y:S01]  /*a150*/  MOV R14, 0x0 ;  /* 0x00000000000e7802 */ /* 0x000fe20000000f00 */
[----:B------:R-:W-:-:S07]  /*a160*/  IMAD.MOV.U32 R15, RZ, RZ, 0x3ff00000 ;  /* 0x3ff00000ff0f7424 */ /* 0x000fce00078e00ff */
.L_x_203:
        /* <DEDUP_REMOVED lines=27> */
.L_x_167:
[----:B------:R-:W-:Y:S05]  /*a320*/  BSYNC.RECONVERGENT B2 ;  /* 0x0000000000027941 */ /* 0x000fea0003800200 */
.L_x_166:
        /* <DEDUP_REMOVED lines=27> */
.L_x_169:
[----:B------:R-:W-:Y:S05]  /*a4e0*/  BSYNC.RECONVERGENT B2 ;  /* 0x0000000000027941 */ /* 0x000fea0003800200 */
.L_x_168:
        /* <DEDUP_REMOVED lines=27> */
.L_x_171:
[----:B------:R-:W-:Y:S05]  /*a6a0*/  BSYNC.RECONVERGENT B2 ;  /* 0x0000000000027941 */ /* 0x000fea0003800200 */
.L_x_170:
        /* <DEDUP_REMOVED lines=23> */
[----:B------:R-:W-:Y:S02]  /*a820*/  IMAD.MOV.U32 R7, RZ, RZ, R13 ;  /* 0x000000ffff077224 */ /* 0x000fe400078e000d */
[----:B------:R-:W-:Y:S02]  /*a830*/  IMAD.MOV.U32 R2, RZ, RZ, R20 ;  /* 0x000000ffff027224 */ /* 0x000fe400078e0014 */
[----:B------:R-:W-:-:S07]  /*a840*/  IMAD.MOV.U32 R3, RZ, RZ, R21 ;  /* 0x000000ffff037224 */ /* 0x000fce00078e0015 */
[----:B------:R-:W-:Y:S05]  /*a850*/  CALL.REL.NOINC `($__internal_1_$__cuda_sm20_dsqrt_rn_f64_mediumpath_v1) ;  /* 0x0000002800987944 */ /* 0x000fea0003c00000 */
[----:B------:R-:W-:Y:S01]  /*a860*/  MOV R6, R2 ;  /* 0x0000000200067202 */ /* 0x000fe20000000f00 */
[----:B------:R-:W-:-:S07]  /*a870*/  IMAD.MOV.U32 R7, RZ, RZ, R3 ;  /* 0x000000ffff077224 */ /* 0x000fce00078e0003 */
.L_x_173:
[----:B------:R-:W-:Y:S05]  /*a880*/  BSYNC.RECONVERGENT B2 ;  /* 0x0000000000027941 */ /* 0x000fea0003800200 */
.L_x_172:
[C---:B------:R-:W-:Y:S01]  /*a890*/  DADD R2, R6.reuse, R28 ;  /* 0x0000000006027229 */ /* 0x040fe2000000001c */
[----:B------:R-:W-:Y:S01]  /*a8a0*/  FSETP.GEU.AND P1, PT, |R15|, 6.5827683646048100446e-37, PT ;  /* 0x036000000f00780b */ /* 0x000fe20003f2e200 */
[----:B------:R-:W-:Y:S01]  /*a8b0*/  DADD R4, R6, R30 ;  /* 0x0000000006047229 */ /* 0x000fe2000000001e */
[----:B------:R-:W-:Y:S05]  /*a8c0*/  BSSY.RECONVERGENT B2, `(.L_x_174) ;  /* 0x0000018000027945 */ /* 0x000fea0003800200 */
[----:B------:R-:W-:Y:S02]  /*a8d0*/  DMUL R2, R2, R6 ;  /* 0x0000000602027228 */ /* 0x000fe40000000000 */
[----:B------:R-:W-:-:S06]  /*a8e0*/  DADD R6, R6, R32 ;  /* 0x0000000006067229 */ /* 0x000fcc0000000020 */
[----:B------:R-:W-:Y:S01]  /*a8f0*/  DMUL R2, R2, R4 ;  /* 0x0000000402027228 */ /* 0x000fe20000000000 */
[----:B------:R-:W-:-:S07]  /*a900*/  IMAD.MOV.U32 R4, RZ, RZ, 0x1 ;  /* 0x00000001ff047424 */ /* 0x000fce00078e00ff */
[----:B------:R-:W-:-:S06]  /*a910*/  DMUL R2, R2, R6 ;  /* 0x0000000602027228 */ /* 0x000fcc0000000000 */
        /* <DEDUP_REMOVED lines=18> */
.L_x_175:
[----:B------:R-:W-:Y:S05]  /*aa40*/  BSYNC.RECONVERGENT B2 ;  /* 0x0000000000027941 */ /* 0x000fea0003800200 */
.L_x_174:
[----:B------:R-:W-:Y:S01]  /*aa50*/  DADD R2, R32, R30 ;  /* 0x0000000020027229 */ /* 0x000fe2000000001e */
[----:B------:R-:W-:Y:S01]  /*aa60*/  UMOV UR6, 0x9999999a ;  /* 0x9999999a00067882 */ /* 0x000fe20000000000 */
[----:B------:R-:W-:Y:S01]  /*aa70*/  UMOV UR7, 0x3fc99999 ;  /* 0x3fc9999900077882 */ /* 0x000fe20000000000 */
[----:B------:R-:W-:Y:S01]  /*aa80*/  BSSY.RECONVERGENT B2, `(.L_x_176) ;  /* 0x000002a000027945 */ /* 0x000fe20003800200 */
[----:B------:R-:W-:Y:S02]  /*aa90*/  DADD R16, R4, R16 ;  /* 0x0000000004107229 */ /* 0x000fe40000000010 */
[----:B------:R-:W-:Y:S02]  /*aaa0*/  DMUL R14, R14, 0.25 ;  /* 0x3fd000000e0e7828 */ /* 0x000fe40000000000 */
[----:B------:R-:W-:-:S08]  /*aab0*/  DMUL R2, R2, R28 ;  /* 0x0000001c02027228 */ /* 0x000fd00000000000 */
[----:B------:R-:W-:-:S08]  /*aac0*/  DFMA R2, R32, R30, R2 ;  /* 0x0000001e2002722b */ /* 0x000fd00000000002 */
[C---:B------:R-:W-:Y:S02]  /*aad0*/  DADD R26, R2.reuse, R26 ;  /* 0x00000000021a7229 */ /* 0x040fe4000000001a */
[C---:B------:R-:W-:Y:S02]  /*aae0*/  DADD R6, R2.reuse, R24 ;  /* 0x0000000002067229 */ /* 0x040fe40000000018 */
[C---:B------:R-:W-:Y:S02]  /*aaf0*/  DADD R8, R2.reuse, R22 ;  /* 0x0000000002087229 */ /* 0x040fe40000000016 */
[----:B------:R-:W-:Y:S02]  /*ab00*/  DADD R20, R2, R20 ;  /* 0x0000000002147229 */ /* 0x000fe40000000014 */
[----:B------:R-:W-:Y:S02]  /*ab10*/  DMUL R24, R26, 0.25 ;  /* 0x3fd000001a187828 */ /* 0x000fe40000000000 */
[----:B------:R-:W-:-:S02]  /*ab20*/  DMUL R22, R6, 0.25 ;  /* 0x3fd0000006167828 */ /* 0x000fc40000000000 */
[----:B------:R-:W-:Y:S01]  /*ab30*/  DMUL R26, R8, 0.25 ;  /* 0x3fd00000081a7828 */ /* 0x000fe20000000000 */
[----:B------:R-:W-:Y:S01]  /*ab40*/  IMAD.MOV.U32 R6, RZ, RZ, 0x1 ;  /* 0x00000001ff067424 */ /* 0x000fe200078e00ff */
[----:B------:R-:W-:-:S04]  /*ab50*/  DMUL R20, R20, 0.25 ;  /* 0x3fd0000014147828 */ /* 0x000fc80000000000 */
[----:B------:R-:W-:-:S08]  /*ab60*/  DADD R2, R24, R22 ;  /* 0x0000000018027229 */ /* 0x000fd00000000016 */
[----:B------:R-:W-:-:S08]  /*ab70*/  DADD R2, R26, R2 ;  /* 0x000000001a027229 */ /* 0x000fd00000000002 */
[----:B------:R-:W-:-:S08]  /*ab80*/  DADD R2, R20, R2 ;  /* 0x0000000014027229 */ /* 0x000fd00000000002 */
[----:B------:R-:W-:-:S08]  /*ab90*/  DADD R2, R20, R2 ;  /* 0x0000000014027229 */ /* 0x000fd00000000002 */
        /* <DEDUP_REMOVED lines=24> */
.L_x_177:
[----:B------:R-:W-:Y:S05]  /*ad20*/  BSYNC.RECONVERGENT B2 ;  /* 0x0000000000027941 */ /* 0x000fea0003800200 */
.L_x_176:
[----:B------:R-:W0:Y:S01]  /*ad30*/  MUFU.RCP64H R3, R29 ;  /* 0x0000001d00037308 */ /* 0x000e220000001800 */
[----:B------:R-:W-:Y:S01]  /*ad40*/  HFMA2 R2, -RZ, RZ, 0, 5.9604644775390625e-08 ;  /* 0x00000001ff027431 */ /* 0x000fe200000001ff */
        /* <DEDUP_REMOVED lines=21> */
.L_x_179:
[----:B------:R-:W-:Y:S05]  /*aea0*/  BSYNC.RECONVERGENT B2 ;  /* 0x0000000000027941 */ /* 0x000fea0003800200 */
.L_x_178:
        /* <DEDUP_REMOVED lines=25> */
.L_x_181:
[----:B------:R-:W-:Y:S05]  /*b040*/  BSYNC.RECONVERGENT B2 ;  /* 0x0000000000027941 */ /* 0x000fea0003800200 */
.L_x_180:
        /* <DEDUP_REMOVED lines=22> */
.L_x_183:
[----:B------:R-:W-:Y:S05]  /*b1b0*/  BSYNC.RECONVERGENT B2 ;  /* 0x0000000000027941 */ /* 0x000fea0003800200 */
.L_x_182:
[----:B------:R-:W-:Y:S01]  /*b1c0*/  DSETP.MAX.AND P0, P1, |R42|, |R32|, PT ;  /* 0x400000202a00722a */ /* 0x000fe2000390f200 */
[----:B------:R-:W-:Y:S01]  /*b1d0*/  IMAD.MOV.U32 R2, RZ, RZ, R43 ;  /* 0x000000ffff027224 */ /* 0x000fe200078e002b */
[----:B------:R-:W-:Y:S01]  /*b1e0*/  MOV R6, R31 ;  /* 0x0000001f00067202 */ /* 0x000fe20000000f00 */
[----:B------:R-:W-:Y:S01]  /*b1f0*/  IMAD.MOV.U32 R7, RZ, RZ, R33 ;  /* 0x000000ffff077224 */ /* 0x000fe200078e0021 */
[----:B------:R-:W-:Y:S01]  /*b200*/  UMOV UR6, 0x9999999a ;  /* 0x9999999a00067882 */ /* 0x000fe20000000000 */
[----:B------:R-:W-:Y:S01]  /*b210*/  IMAD.MOV.U32 R3, RZ, RZ, R32 ;  /* 0x000000ffff037224 */ /* 0x000fe200078e0020 */
[----:B------:R-:W-:Y:S02]  /*b220*/  UMOV UR7, 0x3fa99999 ;  /* 0x3fa9999900077882 */ /* 0x000fe40000000000 */
[----:B------:R-:W-:Y:S02]  /*b230*/  FSEL R9, |R2|, |R7|, P0 ;  /* 0x4000000702097208 */ /* 0x000fe40000000200 */
[----:B------:R-:W-:-:S04]  /*b240*/  MOV R2, R42 ;  /* 0x0000002a00027202 */ /* 0x000fc80000000f00 */
[----:B------:R-:W-:Y:S02]  /*b250*/  @P1 LOP3.LUT R9, R7, 0x80000, RZ, 0xfc, !PT ;  /* 0x0008000007091812 */ /* 0x000fe400078efcff */
[----:B------:R-:W-:-:S03]  /*b260*/  SEL R2, R2, R3, P0 ;  /* 0x0000000302027207 */ /* 0x000fc60000000000 */
[----:B------:R-:W-:-:S04]  /*b270*/  IMAD.MOV.U32 R3, RZ, RZ, R9 ;  /* 0x000000ffff037224 */ /* 0x000fc800078e0009 */
[----:B------:R-:W-:Y:S02]  /*b280*/  IMAD.MOV.U32 R7, RZ, RZ, R3 ;  /* 0x000000ffff077224 */ /* 0x000fe400078e0003 */
[----:B------:R-:W-:-:S06]  /*b290*/  DSETP.MAX.AND P0, P1, |R30|, R2, PT ;  /* 0x000000021e00722a */ /* 0x000fcc000390f200 */
[----:B------:R-:W-:Y:S01]  /*b2a0*/  FSEL R9, |R6|, R7, P0 ;  /* 0x0000000706097208 */ /* 0x000fe20000000200 */
        /* <DEDUP_REMOVED lines=41> */
.L_x_186:
[----:B------:R-:W-:Y:S05]  /*b540*/  BSYNC.RECONVERGENT B2 ;  /* 0x0000000000027941 */ /* 0x000fea0003800200 */
.L_x_185:
        /* <DEDUP_REMOVED lines=27> */
.L_x_188:
[----:B------:R-:W-:Y:S05]  /*b700*/  BSYNC.RECONVERGENT B2 ;  /* 0x0000000000027941 */ /* 0x000fea0003800200 */
.L_x_187:
        /* <DEDUP_REMOVED lines=27> */
.L_x_190:
[----:B------:R-:W-:Y:S05]  /*b8c0*/  BSYNC.RECONVERGENT B2 ;  /* 0x0000000000027941 */ /* 0x000fea0003800200 */
.L_x_189:
        /* <DEDUP_REMOVED lines=29> */
.L_x_192:
[----:B------:R-:W-:Y:S05]  /*baa0*/  BSYNC.RECONVERGENT B2 ;  /* 0x0000000000027941 */ /* 0x000fea0003800200 */
.L_x_191:
        /* <DEDUP_REMOVED lines=27> */
.L_x_194:
[----:B------:R-:W-:Y:S05]  /*bc60*/  BSYNC.RECONVERGENT B2 ;  /* 0x0000000000027941 */ /* 0x000fea0003800200 */
.L_x_193:
        /* <DEDUP_REMOVED lines=14> */
[----:B------:R-:W-:Y:S02]  /*bd50*/  DMUL R22, R6, 0.25 ;  /* 0x3fd0000006167828 */ /* 0x000fe40000000000 */
[----:B------:R-:W-:Y:S01]  /*bd60*/  DMUL R20, R20, 0.25 ;  /* 0x3fd0000014147828 */ /* 0x000fe20000000000 */
[----:B------:R-:W-:-:S03]  /*bd70*/  IMAD.MOV.U32 R6, RZ, RZ, 0x1 ;  /* 0x00000001ff067424 */ /* 0x000fc600078e00ff */
        /* <DEDUP_REMOVED lines=28> */
.L_x_196:
[----:B------:R-:W-:Y:S05]  /*bf40*/  BSYNC.RECONVERGENT B2 ;  /* 0x0000000000027941 */ /* 0x000fea0003800200 */
.L_x_195:
        /* <DEDUP_REMOVED lines=22> */
.L_x_198:
[----:B------:R-:W-:Y:S05]  /*c0b0*/  BSYNC.RECONVERGENT B2 ;  /* 0x0000000000027941 */ /* 0x000fea0003800200 */
.L_x_197:
        /* <DEDUP_REMOVED lines=25> */
.L_x_200:
[----:B------:R-:W-:Y:S05]  /*c250*/  BSYNC.RECONVERGENT B2 ;  /* 0x0000000000027941 */ /* 0x000fea0003800200 */
.L_x_199:
        /* <DEDUP_REMOVED lines=22> */
.L_x_202:
[----:B------:R-:W-:Y:S05]  /*c3c0*/  BSYNC.RECONVERGENT B2 ;  /* 0x0000000000027941 */ /* 0x000fea0003800200 */
.L_x_201:
[----:B------:R-:W-:Y:S01]  /*c3d0*/  DSETP.MAX.AND P0, P1, |R42|, |R32|, PT ;  /* 0x400000202a00722a */ /* 0x000fe2000390f200 */
[----:B------:R-:W-:Y:S01]  /*c3e0*/  IMAD.MOV.U32 R7, RZ, RZ, R33 ;  /* 0x000000ffff077224 */ /* 0x000fe200078e0021 */
[----:B------:R-:W-:Y:S01]  /*c3f0*/  MOV R2, R43 ;  /* 0x0000002b00027202 */ /* 0x000fe20000000f00 */
[----:B------:R-:W-:Y:S01]  /*c400*/  IMAD.MOV.U32 R6, RZ, RZ, R31 ;  /* 0x000000ffff067224 */ /* 0x000fe200078e001f */
[----:B------:R-:W-:Y:S01]  /*c410*/  MOV R3, R32 ;  /* 0x0000002000037202 */ /* 0x000fe20000000f00 */
[----:B------:R-:W-:Y:S01]  /*c420*/  UMOV UR6, 0x9999999a ;  /* 0x9999999a00067882 */ /* 0x000fe20000000000 */
[----:B------:R-:W-:Y:S01]  /*c430*/  FSEL R9, |R2|, |R7|, P0 ;  /* 0x4000000702097208 */ /* 0x000fe20000000200 */
[----:B------:R-:W-:Y:S01]  /*c440*/  IMAD.MOV.U32 R2, RZ, RZ, R42 ;  /* 0x000000ffff027224 */ /* 0x000fe200078e002a */
[----:B------:R-:W-:-:S04]  /*c450*/  UMOV UR7, 0x3fa99999 ;  /* 0x3fa9999900077882 */ /* 0x000fc80000000000 */
[----:B------:R-:W-:Y:S02]  /*c460*/  SEL R2, R2, R3, P0 ;  /* 0x0000000302027207 */ /* 0x000fe40000000000 */
[----:B------:R-:W-:-:S05]  /*c470*/  @P1 LOP3.LUT R9, R7, 0x80000, RZ, 0xfc, !PT ;  /* 0x0008000007091812 */ /* 0x000fca00078efcff */
[----:B------:R-:W-:-:S05]  /*c480*/  IMAD.MOV.U32 R3, RZ, RZ, R9 ;  /* 0x000000ffff037224 */ /* 0x000fca00078e0009 */
[----:B------:R-:W-:Y:S01]  /*c490*/  MOV R7, R3 ;  /* 0x0000000300077202 */ /* 0x000fe20000000f00 */
[----:B------:R-:W-:-:S06]  /*c4a0*/  DSETP.MAX.AND P0, P1, |R30|, R2, PT ;  /* 0x000000021e00722a */ /* 0x000fcc000390f200 */
[----:B------:R-:W-:Y:S01]  /*c4b0*/  FSEL R9, |R6|, R7, P0 ;  /* 0x0000000706097208 */ /* 0x000fe20000000200 */
[----:B------:R-:W-:-:S05]  /*c4c0*/  IMAD.MOV.U32 R6, RZ, RZ, R30 ;  /* 0x000000ffff067224 */ /* 0x000fca00078e001e */
[----:B------:R-:W-:Y:S02]  /*c4d0*/  SEL R2, R6, R2, P0 ;  /* 0x0000000206027207 */ /* 0x000fe40000000000 */
[----:B------:R-:W-:Y:S01]  /*c4e0*/  @P1 LOP3.LUT R9, R7, 0x80000, RZ, 0xfc, !PT ;  /* 0x0008000007091812 */ /* 0x000fe200078efcff */
[----:B------:R-:W-:-:S04]  /*c4f0*/  IMAD.MOV.U32 R7, RZ, RZ, R4 ;  /* 0x000000ffff077224 */ /* 0x000fc800078e0004 */
        /* <DEDUP_REMOVED lines=14> */
.L_x_184:
[----:B------:R-:W-:Y:S01]  /*c5e0*/  DADD R2, R30, R32 ;  /* 0x000000001e027229 */ /* 0x000fe20000000020 */
[----:B------:R-:W-:Y:S01]  /*c5f0*/  MOV R22, 0xdb6db6db ;  /* 0xdb6db6db00167802 */ /* 0x000fe20000000f00 */
[C---:B------:R-:W-:Y:S01]  /*c600*/  DMUL R6, R4.reuse, R4 ;  /* 0x0000000404067228 */ /* 0x040fe20000000000 */
[----:B------:R-:W-:Y:S01]  /*c610*/  IMAD.MOV.U32 R23, RZ, RZ, 0x3fcb6db6 ;  /* 0x3fcb6db6ff177424 */ /* 0x000fe200078e00ff */
[----:B------:R-:W-:Y:S01]  /*c620*/  DADD R12, R4, R4 ;  /* 0x00000000040c7229 */ /* 0x000fe20000000004 */
[----:B------:R-:W-:Y:S01]  /*c630*/  UMOV UR6, 0xa2e8ba2e ;  /* 0xa2e8ba2e00067882 */ /* 0x000fe20000000000 */
[----:B------:R-:W-:Y:S01]  /*c640*/  UMOV UR7, 0x3fba2e8b ;  /* 0x3fba2e8b00077882 */ /* 0x000fe20000000000 */
[----:B------:R-:W-:Y:S01]  /*c650*/  IMAD.MOV.U32 R24, RZ, RZ, 0x0 ;  /* 0x00000000ff187424 */ /* 0x000fe200078e00ff */
[-C--:B------:R-:W-:Y:S01]  /*c660*/  DMUL R2, R2, R42.reuse ;  /* 0x0000002a02027228 */ /* 0x080fe20000000000 */
[----:B------:R-:W-:Y:S01]  /*c670*/  IMAD.MOV.U32 R25, RZ, RZ, 0x3fd80000 ;  /* 0x3fd80000ff197424 */ /* 0x000fe200078e00ff */
[----:B------:R-:W-:Y:S01]  /*c680*/  DMUL R42, R32, R42 ;  /* 0x0000002a202a7228 */ /* 0x000fe20000000000 */
[----:B------:R-:W-:Y:S05]  /*c690*/  BSSY.RECONVERGENT B2, `(.L_x_204) ;  /* 0x0000038000027945 */ /* 0x000fea0003800200 */
[----:B------:R-:W-:-:S02]  /*c6a0*/  DFMA R32, R30, R32, R2 ;  /* 0x000000201e20722b */ /* 0x000fc40000000002 */
[----:B------:R-:W0:Y:S01]  /*c6b0*/  MUFU.RSQ64H R3, R29 ;  /* 0x0000001d00037308 */ /* 0x000e220000001c00 */
[----:B------:R-:W-:Y:S01]  /*c6c0*/  DMUL R30, R42, R30 ;  /* 0x0000001e2a1e7228 */ /* 0x000fe20000000000 */
[----:B------:R-:W-:-:S04]  /*c6d0*/  VIADD R2, R29, 0xfcb00000 ;  /* 0xfcb000001d027836 */ /* 0x000fc80000000000 */
[----:B------:R-:W-:Y:S01]  /*c6e0*/  DADD R18, R32, -R6 ;  /* 0x0000000020127229 */ /* 0x000fe20000000806 */
[----:B------:R-:W-:Y:S01]  /*c6f0*/  ISETP.GE.U32.AND P0, PT, R2, 0x7ca00000, PT ;  /* 0x7ca000000200780c */ /* 0x000fe20003f06070 */
[----:B------:R-:W-:Y:S02]  /*c700*/  DFMA R8, R6, -3, R32 ;  /* 0xc00800000608782b */ /* 0x000fe40000000020 */
[----:B------:R-:W-:-:S04]  /*c710*/  DMUL R32, R32, R4 ;  /* 0x0000000420207228 */ /* 0x000fc80000000000 */
[----:B------:R-:W-:Y:S02]  /*c720*/  DFMA R12, R12, R18, R30 ;  /* 0x000000120c0c722b */ /* 0x000fe4000000001e */
[----:B------:R-:W-:Y:S01]  /*c730*/  DFMA R18, R8, UR6, -R22 ;  /* 0x0000000608127c2b */ /* 0x000fe20008000816 */
[----:B------:R-:W-:Y:S01]  /*c740*/  UMOV UR6, 0x76276276 ;  /* 0x7627627600067882 */ /* 0x000fe20000000000 */
[----:B0-----:R-:W-:Y:S01]  /*c750*/  DMUL R20, R2, R2 ;  /* 0x0000000202147228 */ /* 0x001fe20000000000 */
[----:B------:R-:W-:Y:S01]  /*c760*/  IMAD.MOV.U32 R22, RZ, RZ, 0x1745d174 ;  /* 0x1745d174ff167424 */ /* 0x000fe200078e00ff */
[----:B------:R-:W-:Y:S01]  /*c770*/  MOV R23, 0x3fd1745d ;  /* 0x3fd1745d00177802 */ /* 0x000fe20000000f00 */
[----:B------:R-:W-:-:S03]  /*c780*/  UMOV UR7, 0x3fc62762 ;  /* 0x3fc6276200077882 */ /* 0x000fc60000000000 */
[----:B------:R-:W-:Y:S01]  /*c790*/  DFMA R12, R12, -UR6, R18 ;  /* 0x800000060c0c7c2b */ /* 0x000fe20008000012 */
[----:B------:R-:W-:Y:S01]  /*c7a0*/  UMOV UR6, 0x9d89d89e ;  /* 0x9d89d89e00067882 */ /* 0x000fe20000000000 */
[----:B------:R-:W-:Y:S01]  /*c7b0*/  DFMA R20, -R20, R28, 1 ;  /* 0x3ff000001414742b */ /* 0x000fe2000000011c */
[----:B------:R-:W-:Y:S02]  /*c7c0*/  UMOV UR7, 0x3fbd89d8 ;  /* 0x3fbd89d800077882 */ /* 0x000fe40000000000 */
[----:B------:R-:W-:Y:S01]  /*c7d0*/  DFMA R18, R4, UR6, -R22 ;  /* 0x0000000604127c2b */ /* 0x000fe20008000816 */
[----:B------:R-:W-:Y:S01]  /*c7e0*/  UMOV UR6, 0x55555555 ;  /* 0x5555555500067882 */ /* 0x000fe20000000000 */
[----:B------:R-:W-:Y:S01]  /*c7f0*/  UMOV UR7, 0x3fc55555 ;  /* 0x3fc5555500077882 */ /* 0x000fe20000000000 */
[----:B------:R-:W-:Y:S02]  /*c800*/  DFMA R12, R8, R12, 1 ;  /* 0x3ff00000080c742b */ /* 0x000fe4000000000c */
[----:B------:R-:W-:-:S02]  /*c810*/  DFMA R22, R20, R24, 0.5 ;  /* 0x3fe000001416742b */ /* 0x000fc40000000018 */
[----:B------:R-:W-:Y:S01]  /*c820*/  DMUL R20, R2, R20 ;  /* 0x0000001402147228 */ /* 0x000fe20000000000 */
[----:B------:R-:W-:Y:S01]  /*c830*/  MOV R24, 0x1745d174 ;  /* 0x1745d17400187802 */ /* 0x000fe20000000f00 */
[----:B------:R-:W-:Y:S01]  /*c840*/  DFMA R18, R18, R4, UR6 ;  /* 0x0000000612127e2b */ /* 0x000fe20008000004 */
[----:B------:R-:W-:Y:S01]  /*c850*/  IMAD.MOV.U32 R25, RZ, RZ, 0x3fc1745d ;  /* 0x3fc1745dff197424 */ /* 0x000fe200078e00ff */
[----:B------:R-:W-:-:S04]  /*c860*/  UMOV UR7, 0x3fd55555 ;  /* 0x3fd5555500077882 */ /* 0x000fc80000000000 */
[----:B------:R-:W-:Y:S02]  /*c870*/  DFMA R8, R22, R20, R2 ;  /* 0x000000141608722b */ /* 0x000fe40000000002 */
[----:B------:R-:W-:Y:S02]  /*c880*/  DFMA R20, R4, -R24, UR6 ;  /* 0x0000000604147e2b */ /* 0x000fe40008000818 */
[----:B------:R-:W-:Y:S02]  /*c890*/  DFMA R12, R30, R18, R12 ;  /* 0x000000121e0c722b */ /* 0x000fe4000000000c */
[----:B------:R-:W-:Y:S02]  /*c8a0*/  DMUL R4, R4, UR6 ;  /* 0x0000000604047c28 */ /* 0x000fe40008000000 */
[----:B------:R-:W-:-:S04]  /*c8b0*/  DMUL R18, R8, R28 ;  /* 0x0000001c08127228 */ /* 0x000fc80000000000 */
[----:B------:R-:W-:-:S04]  /*c8c0*/  DFMA R12, R32, R20, R12 ;  /* 0x00000014200c722b */ /* 0x000fc8000000000c */
[----:B------:R-:W-:-:S04]  /*c8d0*/  DFMA R20, R18, -R18, R28 ;  /* 0x800000121214722b */ /* 0x000fc8000000001c */
[----:B------:R-:W-:Y:S01]  /*c8e0*/  DFMA R4, R6, -R4, R12 ;  /* 0x800000040604722b */ /* 0x000fe2000000000c */
[----:B------:R-:W-:Y:S01]  /*c8f0*/  IADD3 R13, PT, PT, R9, -0x100000, RZ ;  /* 0xfff00000090d7810 */ /* 0x000fe20007ffe0ff */
[----:B------:R-:W-:-:S06]  /*c900*/  IMAD.MOV.U32 R12, RZ, RZ, R8 ;  /* 0x000000ffff0c7224 */ /* 0x000fcc00078e0008 */
[----:B------:R-:W-:Y:S02]  /*c910*/  DMUL R14, R4, R14 ;  /* 0x0000000e040e7228 */ /* 0x000fe40000000000 */
[----:B------:R-:W-:Y:S01]  /*c920*/  DFMA R6, R20, R12, R18 ;  /* 0x0000000c1406722b */ /* 0x000fe20000000012 */
[----:B------:R-:W-:Y:S10]  /*c930*/  @!P0 BRA `(.L_x_205) ;  /* 0x0000000000348947 */ /* 0x000ff40003800000 */
[----:B------:R-:W-:Y:S01]  /*c940*/  MOV R10, R8 ;  /* 0x00000008000a7202 */ /* 0x000fe20000000f00 */
[----:B------:R-:W-:Y:S01]  /*c950*/  IMAD.MOV.U32 R4, RZ, RZ, R2 ;  /* 0x000000ffff047224 */ /* 0x000fe200078e0002 */
[----:B------:R-:W-:Y:S01]  /*c960*/  MOV R9, R21 ;  /* 0x0000001500097202 */ /* 0x000fe20000000f00 */
[----:B------:R-:W-:Y:S01]  /*c970*/  IMAD.MOV.U32 R8, RZ, RZ, R20 ;  /* 0x000000ffff087224 */ /* 0x000fe200078e0014 */
[----:B------:R-:W-:Y:S01]  /*c980*/  MOV R7, R19 ;  /* 0x0000001300077202 */ /* 0x000fe20000000f00 */
[----:B------:R-:W-:Y:S01]  /*c990*/  IMAD.MOV.U32 R6, RZ, RZ, R18 ;  /* 0x000000ffff067224 */ /* 0x000fe200078e0012 */
[----:B------:R-:W-:Y:S01]  /*c9a0*/  MOV R5, R13 ;  /* 0x0000000d00057202 */ /* 0x000fe20000000f00 */
[----:B------:R-:W-:Y:S01]  /*c9b0*/  IMAD.MOV.U32 R2, RZ, RZ, R28 ;  /* 0x000000ffff027224 */ /* 0x000fe200078e001c */
[----:B------:R-:W-:Y:S02]  /*c9c0*/  MOV R3, R29 ;  /* 0x0000001d00037202 */ /* 0x000fe40000000f00 */
[----:B------:R-:W-:-:S07]  /*c9d0*/  MOV R12, 0xc9f0 ;  /* 0x0000c9f0000c7802 */ /* 0x000fce0000000f00 */
[----:B------:R-:W-:Y:S05]  /*c9e0*/  CALL.REL.NOINC `($__internal_1_$__cuda_sm20_dsqrt_rn_f64_mediumpath_v1) ;  /* 0x0000000800347944 */ /* 0x000fea0003c00000 */
[----:B------:R-:W-:Y:S01]  /*c9f0*/  IMAD.MOV.U32 R6, RZ, RZ, R2 ;  /* 0x000000ffff067224 */ /* 0x000fe200078e0002 */
[----:B------:R-:W-:-:S07]  /*ca00*/  MOV R7, R3 ;  /* 0x0000000300077202 */ /* 0x000fce0000000f00 */
.L_x_205:
[----:B------:R-:W-:Y:S05]  /*ca10*/  BSYNC.RECONVERGENT B2 ;  /* 0x0000000000027941 */ /* 0x000fea0003800200 */
.L_x_204:
[----:B------:R-:W-:Y:S01]  /*ca20*/  DMUL R28, R6, R28 ;  /* 0x0000001c061c7228 */ /* 0x000fe20000000000 */
[----:B------:R-:W-:Y:S01]  /*ca30*/  IMAD.MOV.U32 R2, RZ, RZ, 0x1 ;  /* 0x00000001ff027424 */ /* 0x000fe200078e00ff */
[----:B------:R-:W-:Y:S01]  /*ca40*/  FSETP.GEU.AND P1, PT, |R15|, 6.5827683646048100446e-37, PT ;  /* 0x036000000f00780b */ /* 0x000fe20003f2e200 */
[----:B------:R-:W-:Y:S03]  /*ca50*/  BSSY.RECONVERGENT B2, `(.L_x_206) ;  /* 0x0000014000027945 */ /* 0x000fe60003800200 */
        /* <DEDUP_REMOVED lines=18> */
[----:B------:R-:W-:-:S07]  /*cb80*/  MOV R5, R3 ;  /* 0x0000000300057202 */ /* 0x000fce0000000f00 */
.L_x_207:
[----:B------:R-:W-:Y:S05]  /*cb90*/  BSYNC.RECONVERGENT B2 ;  /* 0x0000000000027941 */ /* 0x000fea0003800200 */
.L_x_206:
[----:B------:R-:W-:-:S11]  /*cba0*/  DFMA R18, R16, 3, R4 ;  /* 0x400800001012782b */ /* 0x000fd60000000004 */
.L_x_165:
[----:B------:R-:W-:Y:S05]  /*cbb0*/  BSYNC.RECONVERGENT B0 ;  /* 0x0000000000007941 */ /* 0x000fea0003800200 */
.L_x_164:
[----:B------:R-:W0:Y:S02]  /*cbc0*/  LDC.64 R2, c[0x0][0x3a8] ;  /* 0x0000ea00ff027b82 */ /* 0x000e240000000a00 */
[----:B0-----:R-:W-:-:S05]  /*cbd0*/  IMAD.WIDE R2, R11, 0x8, R2 ;  /* 0x000000080b027825 */ /* 0x001fca00078e0202 */
[----:B------:R-:W-:Y:S01]  /*cbe0*/  STG.E.64 desc[UR4][R2.64], R18 ;  /* 0x0000001202007986 */ /* 0x000fe2000c101b04 */
[----:B------:R-:W-:Y:S05]  /*cbf0*/  EXIT ;  /* 0x000000000000794d */ /* 0x000fea0003800000 */
.L_x_163:
[----:B------:R-:W0:Y:S01]  /*cc00*/  LDC.64 R4, c[0x0][0x3a8] ;  /* 0x0000ea00ff047b82 */ /* 0x000e220000000a00 */
[----:B------:R-:W-:Y:S01]  /*cc10*/  IMAD.MOV.U32 R2, RZ, RZ, 0x0 ;  /* 0x00000000ff027424 */ /* 0x000fe200078e00ff */
[----:B------:R-:W-:Y:S01]  /*cc20*/  MOV R3, 0x7ff80000 ;  /* 0x7ff8000000037802 */ /* 0x000fe20000000f00 */
[----:B0-----:R-:W-:-:S05]  /*cc30*/  IMAD.WIDE R4, R11, 0x8, R4 ;  /* 0x000000080b047825 */ /* 0x001fca00078e0204 */
[----:B------:R-:W-:Y:S01]  /*cc40*/  STG.E.64 desc[UR4][R4.64], R2 ;  /* 0x0000000204007986 */ /* 0x000fe2000c101b04 */
[----:B------:R-:W-:Y:S05]  /*cc50*/  EXIT ;  /* 0x000000000000794d */ /* 0x000fea0003800000 */
        .weak           $__internal_0_$__cuda_sm20_div_rn_f64_full
        .type           $__internal_0_$__cuda_sm20_div_rn_f64_full,@function
        .size           $__internal_0_$__cuda_sm20_div_rn_f64_full,($__internal_1_$__cuda_sm20_dsqrt_rn_f64_mediumpath_v1 - $__internal_0_$__cuda_sm20_div_rn_f64_full)
$__internal_0_$__cuda_sm20_div_rn_f64_full:
[C---:B------:R-:W-:Y:S01]  /*cc60*/  FSETP.GEU.AND P0, PT, |R3|.reuse, 1.469367938527859385e-39, PT ;  /* 0x001000000300780b */ /* 0x040fe20003f0e200 */
[--C-:B------:R-:W-:Y:S01]  /*cc70*/  IMAD.MOV.U32 R8, RZ, RZ, R4.reuse ;  /* 0x000000ffff087224 */ /* 0x100fe200078e0004 */
[----:B------:R-:W-:Y:S01]  /*cc80*/  MOV R9, R3 ;  /* 0x0000000300097202 */ /* 0x000fe20000000f00 */
[----:B------:R-:W-:Y:S01]  /*cc90*/  IMAD.MOV.U32 R12, RZ, RZ, R4 ;  /* 0x000000ffff0c7224 */ /* 0x000fe200078e0004 */
[C---:B------:R-:W-:Y:S01]  /*cca0*/  LOP3.LUT R7, R3.reuse, 0x800fffff, RZ, 0xc0, !PT ;  /* 0x800fffff03077812 */ /* 0x040fe200078ec0ff */
[----:B------:R-:W-:Y:S02]  /*ccb0*/  IMAD.MOV.U32 R37, RZ, RZ, R5 ;  /* 0x000000ffff257224 */ /* 0x000fe400078e0005 */
[----:B------:R-:W-:Y:S01]  /*ccc0*/  HFMA2 R34, -RZ, RZ, 0, 5.9604644775390625e-08 ;  /* 0x00000001ff227431 */ /* 0x000fe200000001ff */
[----:B------:R-:W-:Y:S01]  /*ccd0*/  LOP3.LUT R5, R3, 0x7ff00000, RZ, 0xc0, !PT ;  /* 0x7ff0000003057812 */ /* 0x000fe200078ec0ff */
[----:B------:R-:W-:Y:S01]  /*cce0*/  IMAD.MOV.U32 R3, RZ, RZ, 0x1ca00000 ;  /* 0x1ca00000ff037424 */ /* 0x000fe200078e00ff */
[----:B------:R-:W-:Y:S01]  /*ccf0*/  LOP3.LUT R13, R7, 0x3ff00000, RZ, 0xfc, !PT ;  /* 0x3ff00000070d7812 */ /* 0x000fe200078efcff */
[----:B------:R-:W-:Y:S01]  /*cd00*/  BSSY.RECONVERGENT B1, `(.L_x_208) ;  /* 0x0000056000017945 */ /* 0x000fe20003800200 */
[C---:B------:R-:W-:Y:S01]  /*cd10*/  FSETP.GEU.AND P2, PT, |R37|.reuse, 1.469367938527859385e-39, PT ;  /* 0x001000002500780b */ /* 0x040fe20003f4e200 */
[----:B------:R-:W-:Y:S01]  /*cd20*/  @!P0 DMUL R12, R8, 8.98846567431157953865e+307 ;  /* 0x7fe00000080c8828 */ /* 0x000fe20000000000 */
[----:B------:R-:W-:-:S02]  /*cd30*/  LOP3.LUT R4, R37, 0x7ff00000, RZ, 0xc0, !PT ;  /* 0x7ff0000025047812 */ /* 0x000fc400078ec0ff */
[----:B------:R-:W-:Y:S02]  /*cd40*/  MOV R36, R6 ;  /* 0x0000000600247202 */ /* 0x000fe40000000f00 */
[----:B------:R-:W-:Y:S01]  /*cd50*/  ISETP.GE.U32.AND P1, PT, R4, R5, PT ;  /* 0x000000050400720c */ /* 0x000fe20003f26070 */
[----:B------:R-:W0:Y:S04]  /*cd60*/  MUFU.RCP64H R35, R13 ;  /* 0x0000000d00237308 */ /* 0x000e280000001800 */
[----:B------:R-:W-:Y:S02]  /*cd70*/  @!P0 LOP3.LUT R5, R13, 0x7ff00000, RZ, 0xc0, !PT ;  /* 0x7ff000000d058812 */ /* 0x000fe400078ec0ff */
[----:B------:R-:W-:-:S04]  /*cd80*/  @!P2 LOP3.LUT R7, R9, 0x7ff00000, RZ, 0xc0, !PT ;  /* 0x7ff000000907a812 */ /* 0x000fc800078ec0ff */
[----:B------:R-:W-:Y:S02]  /*cd90*/  @!P2 ISETP.GE.U32.AND P3, PT, R4, R7, PT ;  /* 0x000000070400a20c */ /* 0x000fe40003f66070 */
[C---:B------:R-:W-:Y:S02]  /*cda0*/  SEL R7, R3.reuse, 0x63400000, !P1 ;  /* 0x6340000003077807 */ /* 0x040fe40004800000 */
[----:B------:R-:W-:Y:S01]  /*cdb0*/  @!P2 SEL R6, R3, 0x63400000, !P3 ;  /* 0x634000000306a807 */ /* 0x000fe20005800000 */
[----:B0-----:R-:W-:-:S03]  /*cdc0*/  DFMA R38, R34, -R12, 1 ;  /* 0x3ff000002226742b */ /* 0x001fc6000000080c */
[----:B------:R-:W-:-:S05]  /*cdd0*/  @!P2 LOP3.LUT R6, R6, 0x80000000, R37, 0xf8, !PT ;  /* 0x800000000606a812 */ /* 0x000fca00078ef825 */
[----:B------:R-:W-:-:S08]  /*cde0*/  DFMA R38, R38, R38, R38 ;  /* 0x000000262626722b */ /* 0x000fd00000000026 */
[----:B------:R-:W-:Y:S01]  /*cdf0*/  DFMA R34, R34, R38, R34 ;  /* 0x000000262222722b */ /* 0x000fe20000000022 */
[----:B------:R-:W-:Y:S02]  /*ce00*/  LOP3.LUT R39, R7, 0x800fffff, R37, 0xf8, !PT ;  /* 0x800fffff07277812 */ /* 0x000fe400078ef825 */
[----:B------:R-:W-:Y:S01]  /*ce10*/  @!P2 LOP3.LUT R7, R6, 0x100000, RZ, 0xfc, !PT ;  /* 0x001000000607a812 */ /* 0x000fe200078efcff */
[----:B------:R-:W-:Y:S01]  /*ce20*/  @!P2 IMAD.MOV.U32 R6, RZ, RZ, RZ ;  /* 0x000000ffff06a224 */ /* 0x000fe200078e00ff */
[----:B------:R-:W-:-:S03]  /*ce30*/  MOV R38, R36 ;  /* 0x0000002400267202 */ /* 0x000fc60000000f00 */
[----:B------:R-:W-:-:S03]  /*ce40*/  DFMA R40, R34, -R12, 1 ;  /* 0x3ff000002228742b */ /* 0x000fc6000000080c */
[----:B------:R-:W-:-:S05]  /*ce50*/  @!P2 DFMA R38, R38, 2, -R6 ;  /* 0x400000002626a82b */ /* 0x000fca0000000806 */
[----:B------:R-:W-:-:S08]  /*ce60*/  DFMA R40, R34, R40, R34 ;  /* 0x000000282228722b */ /* 0x000fd00000000022 */
[----:B------:R-:W-:-:S08]  /*ce70*/  DMUL R6, R40, R38 ;  /* 0x0000002628067228 */ /* 0x000fd00000000000 */
[----:B------:R-:W-:-:S08]  /*ce80*/  DFMA R34, R6, -R12, R38 ;  /* 0x8000000c0622722b */ /* 0x000fd00000000026 */
[----:B------:R-:W-:Y:S01]  /*ce90*/  DFMA R34, R40, R34, R6 ;  /* 0x000000222822722b */ /* 0x000fe20000000006 */
[----:B------:R-:W-:Y:S02]  /*cea0*/  MOV R6, R4 ;  /* 0x0000000400067202 */ /* 0x000fe40000000f00 */
[----:B------:R-:W-:-:S05]  /*ceb0*/  @!P2 LOP3.LUT R6, R39, 0x7ff00000, RZ, 0xc0, !PT ;  /* 0x7ff000002706a812 */ /* 0x000fca00078ec0ff */
[----:B------:R-:W-:-:S05]  /*cec0*/  VIADD R7, R6, 0xffffffff ;  /* 0xffffffff06077836 */ /* 0x000fca0000000000 */
[----:B------:R-:W-:Y:S02]  /*ced0*/  ISETP.GT.U32.AND P0, PT, R7, 0x7feffffe, PT ;  /* 0x7feffffe0700780c */ /* 0x000fe40003f04070 */
[----:B------:R-:W-:-:S04]  /*cee0*/  IADD3 R7, PT, PT, R5, -0x1, RZ ;  /* 0xffffffff05077810 */ /* 0x000fc80007ffe0ff */
[----:B------:R-:W-:-:S13]  /*cef0*/  ISETP.GT.U32.OR P0, PT, R7, 0x7feffffe, P0 ;  /* 0x7feffffe0700780c */ /* 0x000fda0000704470 */
[----:B------:R-:W-:Y:S05]  /*cf00*/  @P0 BRA `(.L_x_209) ;  /* 0x0000000000740947 */ /* 0x000fea0003800000 */
[----:B------:R-:W-:-:S04]  /*cf10*/  LOP3.LUT R5, R9, 0x7ff00000, RZ, 0xc0, !PT ;  /* 0x7ff0000009057812 */ /* 0x000fc800078ec0ff */
[CC--:B------:R-:W-:Y:S02]  /*cf20*/  VIADDMNMX R6, R4.reuse, -R5.reuse, 0xb9600000, !PT ;  /* 0xb960000004067446 */ /* 0x0c0fe40007800905 */
[----:B------:R-:W-:Y:S01]  /*cf30*/  ISETP.GE.U32.AND P0, PT, R4, R5, PT ;  /* 0x000000050400720c */ /* 0x000fe20003f06070 */
[----:B------:R-:W-:Y:S01]  /*cf40*/  IMAD.MOV.U32 R4, RZ, RZ, RZ ;  /* 0x000000ffff047224 */ /* 0x000fe200078e00ff */
[----:B------:R-:W-:Y:S02]  /*cf50*/  VIMNMX R6, PT, PT, R6, 0x46a00000, PT ;  /* 0x46a0000006067848 */ /* 0x000fe40003fe0100 */
[----:B------:R-:W-:-:S05]  /*cf60*/  SEL R3, R3, 0x63400000, !P0 ;  /* 0x6340000003037807 */ /* 0x000fca0004000000 */
[----:B------:R-:W-:-:S05]  /*cf70*/  IMAD.IADD R3, R6, 0x1, -R3 ;  /* 0x0000000106037824 */ /* 0x000fca00078e0a03 */
[----:B------:R-:W-:-:S06]  /*cf80*/  IADD3 R5, PT, PT, R3, 0x7fe00000, RZ ;  /* 0x7fe0000003057810 */ /* 0x000fcc0007ffe0ff */
[----:B------:R-:W-:-:S10]  /*cf90*/  DMUL R40, R34, R4 ;  /* 0x0000000422287228 */ /* 0x000fd40000000000 */
[----:B------:R-:W-:-:S13]  /*cfa0*/  FSETP.GTU.AND P0, PT, |R41|, 1.469367938527859385e-39, PT ;  /* 0x001000002900780b */ /* 0x000fda0003f0c200 */
[----:B------:R-:W-:Y:S05]  /*cfb0*/  @P0 BRA `(.L_x_210) ;  /* 0x0000000000a80947 */ /* 0x000fea0003800000 */
[----:B------:R-:W-:Y:S01]  /*cfc0*/  DFMA R12, R34, -R12, R38 ;  /* 0x8000000c220c722b */ /* 0x000fe20000000026 */
[----:B------:R-:W-:-:S09]  /*cfd0*/  MOV R8, RZ ;  /* 0x000000ff00087202 */ /* 0x000fd20000000f00 */
[C---:B------:R-:W-:Y:S02]  /*cfe0*/  FSETP.NEU.AND P0, PT, R13.reuse, RZ, PT ;  /* 0x000000ff0d00720b */ /* 0x040fe40003f0d000 */
[----:B------:R-:W-:-:S04]  /*cff0*/  LOP3.LUT R4, R13, 0x80000000, R9, 0x48, !PT ;  /* 0x800000000d047812 */ /* 0x000fc800078e4809 */
[----:B------:R-:W-:-:S07]  /*d000*/  LOP3.LUT R9, R4, R5, RZ, 0xfc, !PT ;  /* 0x0000000504097212 */ /* 0x000fce00078efcff */
[----:B------:R-:W-:Y:S05]  /*d010*/  @!P0 BRA `(.L_x_210) ;  /* 0x0000000000908947 */ /* 0x000fea0003800000 */
[----:B------:R-:W-:Y:S01]  /*d020*/  IMAD.MOV R7, RZ, RZ, -R3 ;  /* 0x000000ffff077224 */ /* 0x000fe200078e0a03 */
[----:B------:R-:W-:Y:S02]  /*d030*/  MOV R6, RZ ;  /* 0x000000ff00067202 */ /* 0x000fe40000000f00 */
[----:B------:R-:W-:-:S04]  /*d040*/  IADD3 R3, PT, PT, -R3, -0x43300000, RZ ;  /* 0xbcd0000003037810 */ /* 0x000fc80007ffe1ff */
[----:B------:R-:W-:Y:S02]  /*d050*/  DFMA R6, R40, -R6, R34 ;  /* 0x800000062806722b */ /* 0x000fe40000000022 */
[----:B------:R-:W-:-:S08]  /*d060*/  DMUL.RP R34, R34, R8 ;  /* 0x0000000822227228 */ /* 0x000fd00000008000 */
[----:B------:R-:W-:Y:S02]  /*d070*/  FSETP.NEU.AND P0, PT, |R7|, R3, PT ;  /* 0x000000030700720b */ /* 0x000fe40003f0d200 */
[----:B------:R-:W-:Y:S02]  /*d080*/  LOP3.LUT R3, R35, R4, RZ, 0x3c, !PT ;  /* 0x0000000423037212 */ /* 0x000fe400078e3cff */
[----:B------:R-:W-:Y:S02]  /*d090*/  FSEL R4, R34, R40, !P0 ;  /* 0x0000002822047208 */ /* 0x000fe40004000000 */
[----:B------:R-:W-:-:S03]  /*d0a0*/  FSEL R5, R3, R41, !P0 ;  /* 0x0000002903057208 */ /* 0x000fc60004000000 */
[----:B------:R-:W-:Y:S01]  /*d0b0*/  IMAD.MOV.U32 R40, RZ, RZ, R4 ;  /* 0x000000ffff287224 */ /* 0x000fe200078e0004 */
[----:B------:R-:W-:Y:S01]  /*d0c0*/  MOV R41, R5 ;  /* 0x0000000500297202 */ /* 0x000fe20000000f00 */
[----:B------:R-:W-:Y:S06]  /*d0d0*/  BRA `(.L_x_210) ;  /* 0x0000000000607947 */ /* 0x000fec0003800000 */
.L_x_209:
[----:B------:R-:W-:-:S14]  /*d0e0*/  DSETP.NAN.AND P0, PT, R36, R36, PT ;  /* 0x000000242400722a */ /* 0x000fdc0003f08000 */
[----:B------:R-:W-:Y:S05]  /*d0f0*/  @P0 BRA `(.L_x_211) ;  /* 0x00000000004c0947 */ /* 0x000fea0003800000 */
[----:B------:R-:W-:-:S14]  /*d100*/  DSETP.NAN.AND P0, PT, R8, R8, PT ;  /* 0x000000080800722a */ /* 0x000fdc0003f08000 */
[----:B------:R-:W-:Y:S05]  /*d110*/  @P0 BRA `(.L_x_212) ;  /* 0x0000000000340947 */ /* 0x000fea0003800000 */
[----:B------:R-:W-:Y:S01]  /*d120*/  ISETP.NE.AND P0, PT, R6, R5, PT ;  /* 0x000000050600720c */ /* 0x000fe20003f05270 */
[----:B------:R-:W-:Y:S01]  /*d130*/  IMAD.MOV.U32 R40, RZ, RZ, 0x0 ;  /* 0x00000000ff287424 */ /* 0x000fe200078e00ff */
[----:B------:R-:W-:-:S11]  /*d140*/  MOV R41, 0xfff80000 ;  /* 0xfff8000000297802 */ /* 0x000fd60000000f00 */
[----:B------:R-:W-:Y:S05]  /*d150*/  @!P0 BRA `(.L_x_210) ;  /* 0x0000000000408947 */ /* 0x000fea0003800000 */
[----:B------:R-:W-:Y:S02]  /*d160*/  ISETP.NE.AND P0, PT, R6, 0x7ff00000, PT ;  /* 0x7ff000000600780c */ /* 0x000fe40003f05270 */
[----:B------:R-:W-:Y:S02]  /*d170*/  LOP3.LUT R3, R37, 0x80000000, R9, 0x48, !PT ;  /* 0x8000000025037812 */ /* 0x000fe400078e4809 */
[----:B------:R-:W-:-:S13]  /*d180*/  ISETP.EQ.OR P0, PT, R5, RZ, !P0 ;  /* 0x000000ff0500720c */ /* 0x000fda0004702670 */
[----:B------:R-:W-:Y:S01]  /*d190*/  @P0 LOP3.LUT R4, R3, 0x7ff00000, RZ, 0xfc, !PT ;  /* 0x7ff0000003040812 */ /* 0x000fe200078efcff */
[----:B------:R-:W-:Y:S01]  /*d1a0*/  @!P0 IMAD.MOV.U32 R40, RZ, RZ, RZ ;  /* 0x000000ffff288224 */ /* 0x000fe200078e00ff */
[----:B------:R-:W-:Y:S01]  /*d1b0*/  @!P0 MOV R41, R3 ;  /* 0x0000000300298202 */ /* 0x000fe20000000f00 */
[----:B------:R-:W-:Y:S01]  /*d1c0*/  @P0 IMAD.MOV.U32 R40, RZ, RZ, RZ ;  /* 0x000000ffff280224 */ /* 0x000fe200078e00ff */
[----:B------:R-:W-:Y:S01]  /*d1d0*/  @P0 MOV R41, R4 ;  /* 0x0000000400290202 */ /* 0x000fe20000000f00 */
[----:B------:R-:W-:Y:S06]  /*d1e0*/  BRA `(.L_x_210) ;  /* 0x00000000001c7947 */ /* 0x000fec0003800000 */
.L_x_212:
[----:B------:R-:W-:Y:S01]  /*d1f0*/  LOP3.LUT R3, R9, 0x80000, RZ, 0xfc, !PT ;  /* 0x0008000009037812 */ /* 0x000fe200078efcff */
[----:B------:R-:W-:-:S03]  /*d200*/  IMAD.MOV.U32 R40, RZ, RZ, R8 ;  /* 0x000000ffff287224 */ /* 0x000fc600078e0008 */
[----:B------:R-:W-:Y:S01]  /*d210*/  MOV R41, R3 ;  /* 0x0000000300297202 */ /* 0x000fe20000000f00 */
[----:B------:R-:W-:Y:S06]  /*d220*/  BRA `(.L_x_210) ;  /* 0x00000000000c7947 */ /* 0x000fec0003800000 */
.L_x_211:
[----:B------:R-:W-:Y:S01]  /*d230*/  LOP3.LUT R3, R37, 0x80000, RZ, 0xfc, !PT ;  /* 0x0008000025037812 */ /* 0x000fe200078efcff */
[----:B------:R-:W-:-:S03]  /*d240*/  IMAD.MOV.U32 R40, RZ, RZ, R36 ;  /* 0x000000ffff287224 */ /* 0x000fc600078e0024 */
[----:B------:R-:W-:-:S07]  /*d250*/  MOV R41, R3 ;  /* 0x0000000300297202 */ /* 0x000fce0000000f00 */
.L_x_210:
[----:B------:R-:W-:Y:S05]  /*d260*/  BSYNC.RECONVERGENT B1 ;  /* 0x0000000000017941 */ /* 0x000fea0003800200 */
.L_x_208:
[----:B------:R-:W-:Y:S02]  /*d270*/  HFMA2 R7, -RZ, RZ, 0, 0 ;  /* 0x00000000ff077431 */ /* 0x000fe400000001ff */
[----:B------:R-:W-:Y:S01]  /*d280*/  IMAD.MOV.U32 R6, RZ, RZ, R2 ;  /* 0x000000ffff067224 */ /* 0x000fe200078e0002 */
[----:B------:R-:W-:Y:S01]  /*d290*/  MOV R3, R41 ;  /* 0x0000002900037202 */ /* 0x000fe20000000f00 */
[----:B------:R-:W-:Y:S02]  /*d2a0*/  IMAD.MOV.U32 R4, RZ, RZ, R40 ;  /* 0x000000ffff047224 */ /* 0x000fe400078e0028 */
[----:B------:R-:W-:Y:S05]  /*d2b0*/  RET.REL.NODEC R6 `(_Z24validate_elliptic_kernelPKcPKdS2_S2_S2_Pdi) ;  /* 0xffffff2c06507950 */ /* 0x000fea0003c3ffff */
        .weak           $__internal_1_$__cuda_sm20_dsqrt_rn_f64_mediumpath_v1
        .type           $__internal_1_$__cuda_sm20_dsqrt_rn_f64_mediumpath_v1,@function
        .size           $__internal_1_$__cuda_sm20_dsqrt_rn_f64_mediumpath_v1,(.L_x_219 - $__internal_1_$__cuda_sm20_dsqrt_rn_f64_mediumpath_v1)
$__internal_1_$__cuda_sm20_dsqrt_rn_f64_mediumpath_v1:
[----:B------:R-:W-:Y:S01]  /*d2c0*/  ISETP.GE.U32.AND P0, PT, R4, -0x3400000, PT ;  /* 0xfcc000000400780c */ /* 0x000fe20003f06070 */
[----:B------:R-:W-:Y:S01]  /*d2d0*/  BSSY.RECONVERGENT B1, `(.L_x_213) ;  /* 0x0000024000017945 */ /* 0x000fe20003800200 */
[----:B------:R-:W-:-:S11]  /*d2e0*/  IMAD.MOV.U32 R4, RZ, RZ, R10 ;  /* 0x000000ffff047224 */ /* 0x000fd600078e000a */
[----:B------:R-:W-:Y:S05]  /*d2f0*/  @!P0 BRA `(.L_x_214) ;  /* 0x0000000000208947 */ /* 0x000fea0003800000 */
[----:B------:R-:W-:-:S10]  /*d300*/  DFMA.RM R6, R8, R4, R6 ;  /* 0x000000040806722b */ /* 0x000fd40000004006 */
[----:B------:R-:W-:-:S04]  /*d310*/  IADD3 R4, P0, PT, R6, 0x1, RZ ;  /* 0x0000000106047810 */ /* 0x000fc80007f1e0ff */
[----:B------:R-:W-:-:S06]  /*d320*/  IADD3.X R5, PT, PT, RZ, R7, RZ, P0, !PT ;  /* 0x00000007ff057210 */ /* 0x000fcc00007fe4ff */
[----:B------:R-:W-:-:S08]  /*d330*/  DFMA.RP R2, -R6, R4, R2 ;  /* 0x000000040602722b */ /* 0x000fd00000008102 */
[----:B------:R-:W-:-:S06]  /*d340*/  DSETP.GT.AND P0, PT, R2, RZ, PT ;  /* 0x000000ff0200722a */ /* 0x000fcc0003f04000 */
[----:B------:R-:W-:Y:S02]  /*d350*/  FSEL R4, R4, R6, P0 ;  /* 0x0000000604047208 */ /* 0x000fe40000000000 */
[----:B------:R-:W-:Y:S01]  /*d360*/  FSEL R5, R5, R7, P0 ;  /* 0x0000000705057208 */ /* 0x000fe20000000000 */
[----:B------:R-:W-:Y:S06]  /*d370*/  BRA `(.L_x_215) ;  /* 0x0000000000647947 */ /* 0x000fec0003800000 */
.L_x_214:
[----:B------:R-:W-:-:S14]  /*d380*/  DSETP.NE.AND P0, PT, R2, RZ, PT ;  /* 0x000000ff0200722a */ /* 0x000fdc0003f05000 */
[----:B------:R-:W-:Y:S05]  /*d390*/  @!P0 BRA `(.L_x_216) ;  /* 0x0000000000588947 */ /* 0x000fea0003800000 */
[----:B------:R-:W-:-:S13]  /*d3a0*/  ISETP.GE.AND P0, PT, R3, RZ, PT ;  /* 0x000000ff0300720c */ /* 0x000fda0003f06270 */
[----:B------:R-:W-:Y:S01]  /*d3b0*/  @!P0 IMAD.MOV.U32 R4, RZ, RZ, 0x0 ;  /* 0x00000000ff048424 */ /* 0x000fe200078e00ff */
[----:B------:R-:W-:Y:S01]  /*d3c0*/  @!P0 MOV R5, 0xfff80000 ;  /* 0xfff8000000058802 */ /* 0x000fe20000000f00 */
[----:B------:R-:W-:Y:S06]  /*d3d0*/  @!P0 BRA `(.L_x_215) ;  /* 0x00000000004c8947 */ /* 0x000fec0003800000 */
[----:B------:R-:W-:-:S13]  /*d3e0*/  ISETP.GT.AND P0, PT, R3, 0x7fefffff, PT ;  /* 0x7fefffff0300780c */ /* 0x000fda0003f04270 */
[----:B------:R-:W-:Y:S05]  /*d3f0*/  @P0 BRA `(.L_x_216) ;  /* 0x0000000000400947 */ /* 0x000fea0003800000 */
[----:B------:R-:W-:Y:S01]  /*d400*/  DMUL R8, R2, 8.11296384146066816958e+31 ;  /* 0x4690000002087828 */ /* 0x000fe20000000000 */
[----:B------:R-:W-:Y:S01]  /*d410*/  IMAD.MOV.U32 R6, RZ, RZ, RZ ;  /* 0x000000ffff067224 */ /* 0x000fe200078e00ff */
[----:B------:R-:W-:Y:S01]  /*d420*/  MOV R2, 0x0 ;  /* 0x0000000000027802 */ /* 0x000fe20000000f00 */
[----:B------:R-:W-:-:S03]  /*d430*/  IMAD.MOV.U32 R3, RZ, RZ, 0x3fd80000 ;  /* 0x3fd80000ff037424 */ /* 0x000fc600078e00ff */
[----:B------:R-:W0:Y:S02]  /*d440*/  MUFU.RSQ64H R7, R9 ;  /* 0x0000000900077308 */ /* 0x000e240000001c00 */
[----:B0-----:R-:W-:-:S08]  /*d450*/  DMUL R4, R6, R6 ;  /* 0x0000000606047228 */ /* 0x001fd00000000000 */
[----:B------:R-:W-:-:S08]  /*d460*/  DFMA R4, R8, -R4, 1 ;  /* 0x3ff000000804742b */ /* 0x000fd00000000804 */
[----:B------:R-:W-:Y:S02]  /*d470*/  DFMA R2, R4, R2, 0.5 ;  /* 0x3fe000000402742b */ /* 0x000fe40000000002 */
[----:B------:R-:W-:-:S08]  /*d480*/  DMUL R4, R6, R4 ;  /* 0x0000000406047228 */ /* 0x000fd00000000000 */
[----:B------:R-:W-:-:S08]  /*d490*/  DFMA R4, R2, R4, R6 ;  /* 0x000000040204722b */ /* 0x000fd00000000006 */
[----:B------:R-:W-:Y:S02]  /*d4a0*/  DMUL R2, R8, R4 ;  /* 0x0000000408027228 */ /* 0x000fe40000000000 */
[----:B------:R-:W-:-:S06]  /*d4b0*/  IADD3 R5, PT, PT, R5, -0x100000, RZ ;  /* 0xfff0000005057810 */ /* 0x000fcc0007ffe0ff */
[----:B------:R-:W-:-:S08]  /*d4c0*/  DFMA R6, R2, -R2, R8 ;  /* 0x800000020206722b */ /* 0x000fd00000000008 */
[----:B------:R-:W-:-:S10]  /*d4d0*/  DFMA R4, R4, R6, R2 ;  /* 0x000000060404722b */ /* 0x000fd40000000002 */
[----:B------:R-:W-:Y:S01]  /*d4e0*/  VIADD R5, R5, 0xfcb00000 ;  /* 0xfcb0000005057836 */ /* 0x000fe20000000000 */
[----:B------:R-:W-:Y:S06]  /*d4f0*/  BRA `(.L_x_215) ;  /* 0x0000000000047947 */ /* 0x000fec0003800000 */
.L_x_216:
[----:B------:R-:W-:-:S11]  /*d500*/  DADD R4, R2, R2 ;  /* 0x0000000002047229 */ /* 0x000fd60000000002 */
.L_x_215:
[----:B------:R-:W-:Y:S05]  /*d510*/  BSYNC.RECONVERGENT B1 ;  /* 0x0000000000017941 */ /* 0x000fea0003800200 */
.L_x_213:
[----:B------:R-:W-:Y:S01]  /*d520*/  HFMA2 R13, -RZ, RZ, 0, 0 ;  /* 0x00000000ff0d7431 */ /* 0x000fe200000001ff */
[----:B------:R-:W-:Y:S01]  /*d530*/  MOV R2, R4 ;  /* 0x0000000400027202 */ /* 0x000fe20000000f00 */
[----:B------:R-:W-:Y:S02]  /*d540*/  IMAD.MOV.U32 R3, RZ, RZ, R5 ;  /* 0x000000ffff037224 */ /* 0x000fe400078e0005 */
[----:B------:R-:W-:Y:S05]  /*d550*/  RET.REL.NODEC R12 `(_Z24validate_elliptic_kernelPKcPKdS2_S2_S2_Pdi) ;  /* 0xffffff280ca87950 */ /* 0x000fea0003c3ffff */
.L_x_217:
[----:B------:R-:W-:-:S00]  /*d560*/  BRA `(.L_x_217) ;  /* 0xfffffffc00fc7947 */ /* 0x000fc0000383ffff */
[----:B------:R-:W-:-:S00]  /*d570*/  NOP ;  /* 0x0000000000007918 */ /* 0x000fc00000000000 */
        /* <DEDUP_REMOVED lines=8> */
.L_x_219:


//--------------------- .nv.shared.reserved.0     --------------------------
	.section	.nv.shared.reserved.0,"aw",@nobits
	.weak		__nv_reservedSMEM_offset_0_alias
	.size		__nv_reservedSMEM_offset_0_alias, 0, 64
	.other		__nv_reservedSMEM_offset_0_alias,@"STO_CUDA_RESERVED_SHARED STV_DEFAULT"
__nv_reservedSMEM_offset_0_alias:
	.zero		0
	.zero		64


//--------------------- .nv.constant0._Z24validate_elliptic_kernelPKcPKdS2_S2_S2_Pdi --------------------------
	.section	.nv.constant0._Z24validate_elliptic_kernelPKcPKdS2_S2_S2_Pdi,"a",@progbits
	.sectionflags	@""
	.align	4
.nv.constant0._Z24validate_elliptic_kernelPKcPKdS2_S2_S2_Pdi:
	.zero		948


//--------------------- SYMBOLS --------------------------

	.type		.nv.reservedSmem.offset0,@object
	.size		.nv.reservedSmem.offset0,0x4
